	.target	sm_90a

	.elftype	@"ET_EXEC"


//--------------------- .note.nv.tkinfo           --------------------------
	.section	.note.nv.tkinfo,"",@"SHT_NOTE"
	.sectionflags	@"SHF_NOTE_NV_TKINFO"
	.tkinfo
        /*0018*/ 	.word	0x00000002
        /*0030*/ 	.string	""
        /*0030*/ 	.string	"ptxas"
        /*0030*/ 	.string	"Cuda compilation tools, release 13.0, V13.0.88"
        /*0030*/ 	.string	"Build cuda_13.0.r13.0/compiler.36424714_0"
        /*0030*/ 	.string	"-arch sm_90a -m 64 "



//--------------------- .note.nv.cuinfo           --------------------------
	.section	.note.nv.cuinfo,"",@"SHT_NOTE"
	.sectionflags	@"SHF_NOTE_NV_CUINFO"
        /*0018*/ 	.short	0x0002
        /*001a*/ 	.short	0x005a
        /*001c*/ 	.short	0x0082
	.zero		2


//--------------------- .nv.info                  --------------------------
	.section	.nv.info,"",@"SHT_CUDA_INFO"
	.align	4


	//----- nvinfo : EIATTR_REGCOUNT
	.align		4
        /*0000*/ 	.byte	0x04, 0x2f
        /*0002*/ 	.short	(.L_12 - .L_11)
	.align		4
.L_11:
        /*0004*/ 	.word	index@(_ZN7cutlass13device_kernelINS_4gemm6kernel13GemmUniversalIN4cute5tupleIJiiiiEEENS1_10collective13CollectiveMmaINS1_43MainloopSm90TmaGmmaWarpSpecializedSparseFP8ILi34ENS5_IJNS4_1CILi1EEESB_SB_EEENS1_32KernelTmaWarpSpecializedPingpongEEENS5_IJNSA_ILi64EEESF_SF_EEENS_12float_e4m3_tENS5_IJNS4_6LayoutINS5_IJiNS5_IJNSA_ILi2EEEiEEEiEEENS5_IJlNS5_IJSB_SJ_EEElEEEEENSI_INS5_IJNS5_IJSF_iEEESP_iEEENS5_IJNS5_IJSF_NSA_ILi4096EEEEEENS5_IJSB_lEEElEEEEEEEESH_NS5_IJlSB_lEEENS4_8TiledMMAINS4_8MMA_AtomIJNS4_4SM904GMMA6SPARSE31GMMA_64x64x64_F32E4M3E4M3_SS_TNILNS11_7ScaleInE1ELS14_1ELNS11_9SparseSelE0EEEEEENSI_ISC_NS5_IJNSA_ILi0EEES18_S18_EEEEENS5_IJNS4_10UnderscoreES1B_S1B_EEEEENS4_13SM90_TMA_LOADENS4_14ComposedLayoutINS4_7SwizzleILi1ELi4ELi3EEENS4_25smem_sparse_ptr_flag_bitsILi2ELi8EEENSI_INS5_IJNS5_IJSB_NSA_ILi8EEEEEENS5_IJSJ_NSA_ILi32EEEEEEEEENS5_IJNS5_IJS18_SF_EEESM_EEEEEEEvNS4_8identityES1E_NS1F_INS1G_ILi2ELi4ELi3EEENS4_18smem_ptr_flag_bitsILi8EEENSI_INS5_IJS1K_SF_EEENS5_IJSF_SB_EEEEEEEvS1T_EENS_8epilogue10collective6detail29Sm90TmaWarpSpecializedAdapterINS23_15DefaultEpilogueIfNS5_IJSB_llEEES27_NS22_6thread17LinearCombinationIfLi1EffLNS28_9ScaleType4KindE0ELNS_15FloatRoundStyleE2EfEENS1_15EpilogueDefaultEEEEEvvEEEEvNT_6ParamsE)
        /*0008*/ 	.word	0x000000a8


	//----- nvinfo : EIATTR_FRAME_SIZE
	.align		4
.L_12:
        /*000c*/ 	.byte	0x04, 0x11
        /*000e*/ 	.short	(.L_14 - .L_13)
	.align		4
.L_13:
        /*0010*/ 	.word	index@(_ZN7cutlass13device_kernelINS_4gemm6kernel13GemmUniversalIN4cute5tupleIJiiiiEEENS1_10collective13CollectiveMmaINS1_43MainloopSm90TmaGmmaWarpSpecializedSparseFP8ILi34ENS5_IJNS4_1CILi1EEESB_SB_EEENS1_32KernelTmaWarpSpecializedPingpongEEENS5_IJNSA_ILi64EEESF_SF_EEENS_12float_e4m3_tENS5_IJNS4_6LayoutINS5_IJiNS5_IJNSA_ILi2EEEiEEEiEEENS5_IJlNS5_IJSB_SJ_EEElEEEEENSI_INS5_IJNS5_IJSF_iEEESP_iEEENS5_IJNS5_IJSF_NSA_ILi4096EEEEEENS5_IJSB_lEEElEEEEEEEESH_NS5_IJlSB_lEEENS4_8TiledMMAINS4_8MMA_AtomIJNS4_4SM904GMMA6SPARSE31GMMA_64x64x64_F32E4M3E4M3_SS_TNILNS11_7ScaleInE1ELS14_1ELNS11_9SparseSelE0EEEEEENSI_ISC_NS5_IJNSA_ILi0EEES18_S18_EEEEENS5_IJNS4_10UnderscoreES1B_S1B_EEEEENS4_13SM90_TMA_LOADENS4_14ComposedLayoutINS4_7SwizzleILi1ELi4ELi3EEENS4_25smem_sparse_ptr_flag_bitsILi2ELi8EEENSI_INS5_IJNS5_IJSB_NSA_ILi8EEEEEENS5_IJSJ_NSA_ILi32EEEEEEEEENS5_IJNS5_IJS18_SF_EEESM_EEEEEEEvNS4_8identityES1E_NS1F_INS1G_ILi2ELi4ELi3EEENS4_18smem_ptr_flag_bitsILi8EEENSI_INS5_IJS1K_SF_EEENS5_IJSF_SB_EEEEEEEvS1T_EENS_8epilogue10collective6detail29Sm90TmaWarpSpecializedAdapterINS23_15DefaultEpilogueIfNS5_IJSB_llEEES27_NS22_6thread17LinearCombinationIfLi1EffLNS28_9ScaleType4KindE0ELNS_15FloatRoundStyleE2EfEENS1_15EpilogueDefaultEEEEEvvEEEEvNT_6ParamsE)
        /*0014*/ 	.word	0x00000000


	//----- nvinfo : EIATTR_MIN_STACK_SIZE
	.align		4
.L_14:
        /*0018*/ 	.byte	0x04, 0x12
        /*001a*/ 	.short	(.L_16 - .L_15)
	.align		4
.L_15:
        /*001c*/ 	.word	index@(_ZN7cutlass13device_kernelINS_4gemm6kernel13GemmUniversalIN4cute5tupleIJiiiiEEENS1_10collective13CollectiveMmaINS1_43MainloopSm90TmaGmmaWarpSpecializedSparseFP8ILi34ENS5_IJNS4_1CILi1EEESB_SB_EEENS1_32KernelTmaWarpSpecializedPingpongEEENS5_IJNSA_ILi64EEESF_SF_EEENS_12float_e4m3_tENS5_IJNS4_6LayoutINS5_IJiNS5_IJNSA_ILi2EEEiEEEiEEENS5_IJlNS5_IJSB_SJ_EEElEEEEENSI_INS5_IJNS5_IJSF_iEEESP_iEEENS5_IJNS5_IJSF_NSA_ILi4096EEEEEENS5_IJSB_lEEElEEEEEEEESH_NS5_IJlSB_lEEENS4_8TiledMMAINS4_8MMA_AtomIJNS4_4SM904GMMA6SPARSE31GMMA_64x64x64_F32E4M3E4M3_SS_TNILNS11_7ScaleInE1ELS14_1ELNS11_9SparseSelE0EEEEEENSI_ISC_NS5_IJNSA_ILi0EEES18_S18_EEEEENS5_IJNS4_10UnderscoreES1B_S1B_EEEEENS4_13SM90_TMA_LOADENS4_14ComposedLayoutINS4_7SwizzleILi1ELi4ELi3EEENS4_25smem_sparse_ptr_flag_bitsILi2ELi8EEENSI_INS5_IJNS5_IJSB_NSA_ILi8EEEEEENS5_IJSJ_NSA_ILi32EEEEEEEEENS5_IJNS5_IJS18_SF_EEESM_EEEEEEEvNS4_8identityES1E_NS1F_INS1G_ILi2ELi4ELi3EEENS4_18smem_ptr_flag_bitsILi8EEENSI_INS5_IJS1K_SF_EEENS5_IJSF_SB_EEEEEEEvS1T_EENS_8epilogue10collective6detail29Sm90TmaWarpSpecializedAdapterINS23_15DefaultEpilogueIfNS5_IJSB_llEEES27_NS22_6thread17LinearCombinationIfLi1EffLNS28_9ScaleType4KindE0ELNS_15FloatRoundStyleE2EfEENS1_15EpilogueDefaultEEEEEvvEEEEvNT_6ParamsE)
        /*0020*/ 	.word	0x00000000
.L_16:


//--------------------- .nv.compat                --------------------------
	.section	.nv.compat,"",@"SHT_CUDA_COMPAT_INFO"
	.align	4
        /*0000*/ 	.byte	0x02, 0x09, 0x01, 0x00, 0x02, 0x02, 0x04, 0x00, 0x02, 0x05, 0x05, 0x00, 0x03, 0x07, 0x01, 0x01
        /*0010*/ 	.byte	0x02, 0x03, 0x01, 0x00, 0x02, 0x06, 0x01, 0x00, 0x04, 0x0b, 0x08, 0x00, 0x00, 0x00, 0x00, 0x00
        /*0020*/ 	.byte	0x00, 0x00, 0x00, 0x00


//--------------------- .nv.info._ZN7cutlass13device_kernelINS_4gemm6kernel13GemmUniversalIN4cute5tupleIJiiiiEEENS1_10collective13CollectiveMmaINS1_43MainloopSm90TmaGmmaWarpSpecializedSparseFP8ILi34ENS5_IJNS4_1CILi1EEESB_SB_EEENS1_32KernelTmaWarpSpecializedPingpongEEENS5_IJNSA_ILi64EEESF_SF_EEENS_12float_e4m3_tENS5_IJNS4_6LayoutINS5_IJiNS5_IJNSA_ILi2EEEiEEEiEEENS5_IJlNS5_IJSB_SJ_EEElEEEEENSI_INS5_IJNS5_IJSF_iEEESP_iEEENS5_IJNS5_IJSF_NSA_ILi4096EEEEEENS5_IJSB_lEEElEEEEEEEESH_NS5_IJlSB_lEEENS4_8TiledMMAINS4_8MMA_AtomIJNS4_4SM904GMMA6SPARSE31GMMA_64x64x64_F32E4M3E4M3_SS_TNILNS11_7ScaleInE1ELS14_1ELNS11_9SparseSelE0EEEEEENSI_ISC_NS5_IJNSA_ILi0EEES18_S18_EEEEENS5_IJNS4_10UnderscoreES1B_S1B_EEEEENS4_13SM90_TMA_LOADENS4_14ComposedLayoutINS4_7SwizzleILi1ELi4ELi3EEENS4_25smem_sparse_ptr_flag_bitsILi2ELi8EEENSI_INS5_IJNS5_IJSB_NSA_ILi8EEEEEENS5_IJSJ_NSA_ILi32EEEEEEEEENS5_IJNS5_IJS18_SF_EEESM_EEEEEEEvNS4_8identityES1E_NS1F_INS1G_ILi2ELi4ELi3EEENS4_18smem_ptr_flag_bitsILi8EEENSI_INS5_IJS1K_SF_EEENS5_IJSF_SB_EEEEEEEvS1T_EENS_8epilogue10collective6detail29Sm90TmaWarpSpecializedAdapterINS23_15DefaultEpilogueIfNS5_IJSB_llEEES27_NS22_6thread17LinearCombinationIfLi1EffLNS28_9ScaleType4KindE0ELNS_15FloatRoundStyleE2EfEENS1_15EpilogueDefaultEEEEEvvEEEEvNT_6ParamsE --------------------------
	.section	.nv.info._ZN7cutlass13device_kernelINS_4gemm6kernel13GemmUniversalIN4cute5tupleIJiiiiEEENS1_10collective13CollectiveMmaINS1_43MainloopSm90TmaGmmaWarpSpecializedSparseFP8ILi34ENS5_IJNS4_1CILi1EEESB_SB_EEENS1_32KernelTmaWarpSpecializedPingpongEEENS5_IJNSA_ILi64EEESF_SF_EEENS_12float_e4m3_tENS5_IJNS4_6LayoutINS5_IJiNS5_IJNSA_ILi2EEEiEEEiEEENS5_IJlNS5_IJSB_SJ_EEElEEEEENSI_INS5_IJNS5_IJSF_iEEESP_iEEENS5_IJNS5_IJSF_NSA_ILi4096EEEEEENS5_IJSB_lEEElEEEEEEEESH_NS5_IJlSB_lEEENS4_8TiledMMAINS4_8MMA_AtomIJNS4_4SM904GMMA6SPARSE31GMMA_64x64x64_F32E4M3E4M3_SS_TNILNS11_7ScaleInE1ELS14_1ELNS11_9SparseSelE0EEEEEENSI_ISC_NS5_IJNSA_ILi0EEES18_S18_EEEEENS5_IJNS4_10UnderscoreES1B_S1B_EEEEENS4_13SM90_TMA_LOADENS4_14ComposedLayoutINS4_7SwizzleILi1ELi4ELi3EEENS4_25smem_sparse_ptr_flag_bitsILi2ELi8EEENSI_INS5_IJNS5_IJSB_NSA_ILi8EEEEEENS5_IJSJ_NSA_ILi32EEEEEEEEENS5_IJNS5_IJS18_SF_EEESM_EEEEEEEvNS4_8identityES1E_NS1F_INS1G_ILi2ELi4ELi3EEENS4_18smem_ptr_flag_bitsILi8EEENSI_INS5_IJS1K_SF_EEENS5_IJSF_SB_EEEEEEEvS1T_EENS_8epilogue10collective6detail29Sm90TmaWarpSpecializedAdapterINS23_15DefaultEpilogueIfNS5_IJSB_llEEES27_NS22_6thread17LinearCombinationIfLi1EffLNS28_9ScaleType4KindE0ELNS_15FloatRoundStyleE2EfEENS1_15EpilogueDefaultEEEEEvvEEEEvNT_6ParamsE,"",@"SHT_CUDA_INFO"
	.sectionflags	@""
	.align	4


	//----- nvinfo : EIATTR_CUDA_API_VERSION
	.align		4
        /*0000*/ 	.byte	0x04, 0x37
        /*0002*/ 	.short	(.L_18 - .L_17)
.L_17:
        /*0004*/ 	.word	0x00000082


	//----- nvinfo : EIATTR_KPARAM_INFO
	.align		4
.L_18:
        /*0008*/ 	.byte	0x04, 0x17
        /*000a*/ 	.short	(.L_20 - .L_19)
.L_19:
        /*000c*/ 	.word	0x00000000
        /*0010*/ 	.short	0x0000
        /*0012*/ 	.short	0x0070
        /*0014*/ 	.byte	0x00, 0xf0, 0x01, 0x14


	//----- nvinfo : EIATTR_SPARSE_MMA_MASK
	.align		4
.L_20:
        /*0018*/ 	.byte	0x03, 0x50
        /*001a*/ 	.short	0x0001


	//----- nvinfo : EIATTR_MAXREG_COUNT
	.align		4
        /*001c*/ 	.byte	0x03, 0x1b
        /*001e*/ 	.short	0x00a8


	//----- nvinfo : EIATTR_NUM_BARRIERS
	.align		4
        /*0020*/ 	.byte	0x02, 0x4c
        /*0022*/ 	.byte	0x01
	.zero		1


	//----- nvinfo : EIATTR_MERCURY_ISA_VERSION
	.align		4
        /*0024*/ 	.byte	0x03, 0x5f
        /*0026*/ 	.short	0x0101


	//----- nvinfo : EIATTR_INT_WARP_WIDE_INSTR_OFFSETS
	.align		4
        /*0028*/ 	.byte	0x04, 0x31
        /*002a*/ 	.short	(.L_22 - .L_21)


	//   ....[0]....
.L_21:
        /*002c*/ 	.word	0x00000800


	//   ....[1]....
        /*0030*/ 	.word	0x00000820


	//   ....[2]....
        /*0034*/ 	.word	0x000008a0


	//   ....[3]....
        /*0038*/ 	.word	0x000008b0


	//   ....[4]....
        /*003c*/ 	.word	0x000008c0


	//   ....[5]....
        /*0040*/ 	.word	0x000008e0


	//   ....[6]....
        /*0044*/ 	.word	0x00000970


	//   ....[7]....
        /*0048*/ 	.word	0x00000990


	//----- nvinfo : EIATTR_COOP_GROUP_MASK_REGIDS
	.align		4
.L_22:
        /*004c*/ 	.byte	0x04, 0x29
        /*004e*/ 	.short	(.L_24 - .L_23)


	//   ....[0]....
.L_23:
        /*0050*/ 	.word	0xffffffff


	//   ....[1]....
        /*0054*/ 	.word	0xffffffff


	//   ....[2]....
        /*0058*/ 	.word	0xffffffff


	//   ....[3]....
        /*005c*/ 	.word	0xffffffff


	//   ....[4]....
        /*0060*/ 	.word	0xffffffff


	//   ....[5]....
        /*0064*/ 	.word	0xffffffff


	//----- nvinfo : EIATTR_COOP_GROUP_INSTR_OFFSETS
	.align		4
.L_24:
        /*0068*/ 	.byte	0x04, 0x28
        /*006a*/ 	.short	(.L_26 - .L_25)


	//   ....[0]....
.L_25:
        /*006c*/ 	.word	0x00000060


	//   ....[1]....
        /*0070*/ 	.word	0x00000070


	//   ....[2]....
        /*0074*/ 	.word	0x00000160


	//   ....[3]....
        /*0078*/ 	.word	0x000006e0


	//   ....[4]....
        /*007c*/ 	.word	0x00000720


	//   ....[5]....
        /*0080*/ 	.word	0x00000760


	//----- nvinfo : EIATTR_REG_RECONFIG
	.align		4
.L_26:
        /*0084*/ 	.byte	0x01, 0x54
	.zero		2


	//----- nvinfo : EIATTR_MBARRIER_INSTR_OFFSETS
	.align		4
        /*0088*/ 	.byte	0x04, 0x39
        /*008a*/ 	.short	(.L_28 - .L_27)


	//   ....[0]....
.L_27:
        /*008c*/ 	.word	0x00000280
        /*0090*/ 	.word	0x000000ff
        /*0094*/ 	.word	0x00000000
        /*0098*/ 	.short	0x0100
        /*009a*/ 	.byte	0x08
	.zero		1


	//   ....[1]....
        /*009c*/ 	.word	0x00000290
        /*00a0*/ 	.word	0x000000ff
        /*00a4*/ 	.word	0x00000110
        /*00a8*/ 	.short	0x0100
        /*00aa*/ 	.byte	0x08
	.zero		1


	//   ....[2]....
        /*00ac*/ 	.word	0x000002a0
        /*00b0*/ 	.word	0x000000ff
        /*00b4*/ 	.word	0x00000008
        /*00b8*/ 	.short	0x0100
        /*00ba*/ 	.byte	0x08
	.zero		1


	//   ....[3]....
        /*00bc*/ 	.word	0x000002b0
        /*00c0*/ 	.word	0x000000ff
        /*00c4*/ 	.word	0x00000118
        /*00c8*/ 	.short	0x0100
        /*00ca*/ 	.byte	0x08
	.zero		1


	//   ....[4]....
        /*00cc*/ 	.word	0x000002c0
        /*00d0*/ 	.word	0x000000ff
        /*00d4*/ 	.word	0x00000010
        /*00d8*/ 	.short	0x0100
        /*00da*/ 	.byte	0x08
	.zero		1


	//   ....[5]....
        /*00dc*/ 	.word	0x000002d0
        /*00e0*/ 	.word	0x000000ff
        /*00e4*/ 	.word	0x00000120
        /*00e8*/ 	.short	0x0100
        /*00ea*/ 	.byte	0x08
	.zero		1


	//   ....[6]....
        /*00ec*/ 	.word	0x000002e0
        /*00f0*/ 	.word	0x000000ff
        /*00f4*/ 	.word	0x00000018
        /*00f8*/ 	.short	0x0100
        /*00fa*/ 	.byte	0x08
	.zero		1


	//   ....[7]....
        /*00fc*/ 	.word	0x000002f0
        /*0100*/ 	.word	0x000000ff
        /*0104*/ 	.word	0x00000128
        /*0108*/ 	.short	0x0100
        /*010a*/ 	.byte	0x08
	.zero		1


	//   ....[8]....
        /*010c*/ 	.word	0x00000300
        /*0110*/ 	.word	0x000000ff
        /*0114*/ 	.word	0x00000020
        /*0118*/ 	.short	0x0100
        /*011a*/ 	.byte	0x08
	.zero		1


	//   ....[9]....
        /*011c*/ 	.word	0x00000310
        /*0120*/ 	.word	0x000000ff
        /*0124*/ 	.word	0x00000130
        /*0128*/ 	.short	0x0100
        /*012a*/ 	.byte	0x08
	.zero		1


	//   ....[10]....
        /*012c*/ 	.word	0x00000320
        /*0130*/ 	.word	0x000000ff
        /*0134*/ 	.word	0x00000028
        /*0138*/ 	.short	0x0100
        /*013a*/ 	.byte	0x08
	.zero		1


	//   ....[11]....
        /*013c*/ 	.word	0x00000330
        /*0140*/ 	.word	0x000000ff
        /*0144*/ 	.word	0x00000138
        /*0148*/ 	.short	0x0100
        /*014a*/ 	.byte	0x08
	.zero		1


	//   ....[12]....
        /*014c*/ 	.word	0x00000340
        /*0150*/ 	.word	0x000000ff
        /*0154*/ 	.word	0x00000030
        /*0158*/ 	.short	0x0100
        /*015a*/ 	.byte	0x08
	.zero		1


	//   ....[13]....
        /*015c*/ 	.word	0x00000350
        /*0160*/ 	.word	0x000000ff
        /*0164*/ 	.word	0x00000140
        /*0168*/ 	.short	0x0100
        /*016a*/ 	.byte	0x08
	.zero		1


	//   ....[14]....
        /*016c*/ 	.word	0x00000360
        /*0170*/ 	.word	0x000000ff
        /*0174*/ 	.word	0x00000038
        /*0178*/ 	.short	0x0100
        /*017a*/ 	.byte	0x08
	.zero		1


	//   ....[15]....
        /*017c*/ 	.word	0x00000370
        /*0180*/ 	.word	0x000000ff
        /*0184*/ 	.word	0x00000148
        /*0188*/ 	.short	0x0100
        /*018a*/ 	.byte	0x08
	.zero		1


	//   ....[16]....
        /*018c*/ 	.word	0x00000380
        /*0190*/ 	.word	0x000000ff
        /*0194*/ 	.word	0x00000040
        /*0198*/ 	.short	0x0100
        /*019a*/ 	.byte	0x08
	.zero		1


	//   ....[17]....
        /*019c*/ 	.word	0x00000390
        /*01a0*/ 	.word	0x000000ff
        /*01a4*/ 	.word	0x00000150
        /*01a8*/ 	.short	0x0100
        /*01aa*/ 	.byte	0x08
	.zero		1


	//   ....[18]....
        /*01ac*/ 	.word	0x000003a0
        /*01b0*/ 	.word	0x000000ff
        /*01b4*/ 	.word	0x00000048
        /*01b8*/ 	.short	0x0100
        /*01ba*/ 	.byte	0x08
	.zero		1


	//   ....[19]....
        /*01bc*/ 	.word	0x000003b0
        /*01c0*/ 	.word	0x000000ff
        /*01c4*/ 	.word	0x00000158
        /*01c8*/ 	.short	0x0100
        /*01ca*/ 	.byte	0x08
	.zero		1


	//   ....[20]....
        /*01cc*/ 	.word	0x000003c0
        /*01d0*/ 	.word	0x000000ff
        /*01d4*/ 	.word	0x00000050
        /*01d8*/ 	.short	0x0100
        /*01da*/ 	.byte	0x08
	.zero		1


	//   ....[21]....
        /*01dc*/ 	.word	0x000003d0
        /*01e0*/ 	.word	0x000000ff
        /*01e4*/ 	.word	0x00000160
        /*01e8*/ 	.short	0x0100
        /*01ea*/ 	.byte	0x08
	.zero		1


	//   ....[22]....
        /*01ec*/ 	.word	0x000003e0
        /*01f0*/ 	.word	0x000000ff
        /*01f4*/ 	.word	0x00000058
        /*01f8*/ 	.short	0x0100
        /*01fa*/ 	.byte	0x08
	.zero		1


	//   ....[23]....
        /*01fc*/ 	.word	0x000003f0
        /*0200*/ 	.word	0x000000ff
        /*0204*/ 	.word	0x00000168
        /*0208*/ 	.short	0x0100
        /*020a*/ 	.byte	0x08
	.zero		1


	//   ....[24]....
        /*020c*/ 	.word	0x00000400
        /*0210*/ 	.word	0x000000ff
        /*0214*/ 	.word	0x00000060
        /*0218*/ 	.short	0x0100
        /*021a*/ 	.byte	0x08
	.zero		1


	//   ....[25]....
        /*021c*/ 	.word	0x00000410
        /*0220*/ 	.word	0x000000ff
        /*0224*/ 	.word	0x00000170
        /*0228*/ 	.short	0x0100
        /*022a*/ 	.byte	0x08
	.zero		1


	//   ....[26]....
        /*022c*/ 	.word	0x00000420
        /*0230*/ 	.word	0x000000ff
        /*0234*/ 	.word	0x00000068
        /*0238*/ 	.short	0x0100
        /*023a*/ 	.byte	0x08
	.zero		1


	//   ....[27]....
        /*023c*/ 	.word	0x00000430
        /*0240*/ 	.word	0x000000ff
        /*0244*/ 	.word	0x00000178
        /*0248*/ 	.short	0x0100
        /*024a*/ 	.byte	0x08
	.zero		1


	//   ....[28]....
        /*024c*/ 	.word	0x00000440
        /*0250*/ 	.word	0x000000ff
        /*0254*/ 	.word	0x00000070
        /*0258*/ 	.short	0x0100
        /*025a*/ 	.byte	0x08
	.zero		1


	//   ....[29]....
        /*025c*/ 	.word	0x00000450
        /*0260*/ 	.word	0x000000ff
        /*0264*/ 	.word	0x00000180
        /*0268*/ 	.short	0x0100
        /*026a*/ 	.byte	0x08
	.zero		1


	//   ....[30]....
        /*026c*/ 	.word	0x00000460
        /*0270*/ 	.word	0x000000ff
        /*0274*/ 	.word	0x00000078
        /*0278*/ 	.short	0x0100
        /*027a*/ 	.byte	0x08
	.zero		1


	//   ....[31]....
        /*027c*/ 	.word	0x00000470
        /*0280*/ 	.word	0x000000ff
        /*0284*/ 	.word	0x00000188
        /*0288*/ 	.short	0x0100
        /*028a*/ 	.byte	0x08
	.zero		1


	//   ....[32]....
        /*028c*/ 	.word	0x00000480
        /*0290*/ 	.word	0x000000ff
        /*0294*/ 	.word	0x00000080
        /*0298*/ 	.short	0x0100
        /*029a*/ 	.byte	0x08
	.zero		1


	//   ....[33]....
        /*029c*/ 	.word	0x00000490
        /*02a0*/ 	.word	0x000000ff
        /*02a4*/ 	.word	0x00000190
        /*02a8*/ 	.short	0x0100
        /*02aa*/ 	.byte	0x08
	.zero		1


	//   ....[34]....
        /*02ac*/ 	.word	0x000004a0
        /*02b0*/ 	.word	0x000000ff
        /*02b4*/ 	.word	0x00000088
        /*02b8*/ 	.short	0x0100
        /*02ba*/ 	.byte	0x08
	.zero		1


	//   ....[35]....
        /*02bc*/ 	.word	0x000004b0
        /*02c0*/ 	.word	0x000000ff
        /*02c4*/ 	.word	0x00000198
        /*02c8*/ 	.short	0x0100
        /*02ca*/ 	.byte	0x08
	.zero		1


	//   ....[36]....
        /*02cc*/ 	.word	0x000004c0
        /*02d0*/ 	.word	0x000000ff
        /*02d4*/ 	.word	0x00000090
        /*02d8*/ 	.short	0x0100
        /*02da*/ 	.byte	0x08
	.zero		1


	//   ....[37]....
        /*02dc*/ 	.word	0x000004d0
        /*02e0*/ 	.word	0x000000ff
        /*02e4*/ 	.word	0x000001a0
        /*02e8*/ 	.short	0x0100
        /*02ea*/ 	.byte	0x08
	.zero		1


	//   ....[38]....
        /*02ec*/ 	.word	0x000004e0
        /*02f0*/ 	.word	0x000000ff
        /*02f4*/ 	.word	0x00000098
        /*02f8*/ 	.short	0x0100
        /*02fa*/ 	.byte	0x08
	.zero		1


	//   ....[39]....
        /*02fc*/ 	.word	0x000004f0
        /*0300*/ 	.word	0x000000ff
        /*0304*/ 	.word	0x000001a8
        /*0308*/ 	.short	0x0100
        /*030a*/ 	.byte	0x08
	.zero		1


	//   ....[40]....
        /*030c*/ 	.word	0x00000500
        /*0310*/ 	.word	0x000000ff
        /*0314*/ 	.word	0x000000a0
        /*0318*/ 	.short	0x0100
        /*031a*/ 	.byte	0x08
	.zero		1


	//   ....[41]....
        /*031c*/ 	.word	0x00000510
        /*0320*/ 	.word	0x000000ff
        /*0324*/ 	.word	0x000001b0
        /*0328*/ 	.short	0x0100
        /*032a*/ 	.byte	0x08
	.zero		1


	//   ....[42]....
        /*032c*/ 	.word	0x00000520
        /*0330*/ 	.word	0x000000ff
        /*0334*/ 	.word	0x000000a8
        /*0338*/ 	.short	0x0100
        /*033a*/ 	.byte	0x08
	.zero		1


	//   ....[43]....
        /*033c*/ 	.word	0x00000530
        /*0340*/ 	.word	0x000000ff
        /*0344*/ 	.word	0x000001b8
        /*0348*/ 	.short	0x0100
        /*034a*/ 	.byte	0x08
	.zero		1


	//   ....[44]....
        /*034c*/ 	.word	0x00000540
        /*0350*/ 	.word	0x000000ff
        /*0354*/ 	.word	0x000000b0
        /*0358*/ 	.short	0x0100
        /*035a*/ 	.byte	0x08
	.zero		1


	//   ....[45]....
        /*035c*/ 	.word	0x00000550
        /*0360*/ 	.word	0x000000ff
        /*0364*/ 	.word	0x000001c0
        /*0368*/ 	.short	0x0100
        /*036a*/ 	.byte	0x08
	.zero		1


	//   ....[46]....
        /*036c*/ 	.word	0x00000560
        /*0370*/ 	.word	0x000000ff
        /*0374*/ 	.word	0x000000b8
        /*0378*/ 	.short	0x0100
        /*037a*/ 	.byte	0x08
	.zero		1


	//   ....[47]....
        /*037c*/ 	.word	0x00000570
        /*0380*/ 	.word	0x000000ff
        /*0384*/ 	.word	0x000001c8
        /*0388*/ 	.short	0x0100
        /*038a*/ 	.byte	0x08
	.zero		1


	//   ....[48]....
        /*038c*/ 	.word	0x00000580
        /*0390*/ 	.word	0x000000ff
        /*0394*/ 	.word	0x000000c0
        /*0398*/ 	.short	0x0100
        /*039a*/ 	.byte	0x08
	.zero		1


	//   ....[49]....
        /*039c*/ 	.word	0x00000590
        /*03a0*/ 	.word	0x000000ff
        /*03a4*/ 	.word	0x000001d0
        /*03a8*/ 	.short	0x0100
        /*03aa*/ 	.byte	0x08
	.zero		1


	//   ....[50]....
        /*03ac*/ 	.word	0x000005a0
        /*03b0*/ 	.word	0x000000ff
        /*03b4*/ 	.word	0x000000c8
        /*03b8*/ 	.short	0x0100
        /*03ba*/ 	.byte	0x08
	.zero		1


	//   ....[51]....
        /*03bc*/ 	.word	0x000005b0
        /*03c0*/ 	.word	0x000000ff
        /*03c4*/ 	.word	0x000001d8
        /*03c8*/ 	.short	0x0100
        /*03ca*/ 	.byte	0x08
	.zero		1


	//   ....[52]....
        /*03cc*/ 	.word	0x000005c0
        /*03d0*/ 	.word	0x000000ff
        /*03d4*/ 	.word	0x000000d0
        /*03d8*/ 	.short	0x0100
        /*03da*/ 	.byte	0x08
	.zero		1


	//   ....[53]....
        /*03dc*/ 	.word	0x000005d0
        /*03e0*/ 	.word	0x000000ff
        /*03e4*/ 	.word	0x000001e0
        /*03e8*/ 	.short	0x0100
        /*03ea*/ 	.byte	0x08
	.zero		1


	//   ....[54]....
        /*03ec*/ 	.word	0x000005e0
        /*03f0*/ 	.word	0x000000ff
        /*03f4*/ 	.word	0x000000d8
        /*03f8*/ 	.short	0x0100
        /*03fa*/ 	.byte	0x08
	.zero		1


	//   ....[55]....
        /*03fc*/ 	.word	0x000005f0
        /*0400*/ 	.word	0x000000ff
        /*0404*/ 	.word	0x000001e8
        /*0408*/ 	.short	0x0100
        /*040a*/ 	.byte	0x08
	.zero		1


	//   ....[56]....
        /*040c*/ 	.word	0x00000600
        /*0410*/ 	.word	0x000000ff
        /*0414*/ 	.word	0x000000e0
        /*0418*/ 	.short	0x0100
        /*041a*/ 	.byte	0x08
	.zero		1


	//   ....[57]....
        /*041c*/ 	.word	0x00000610
        /*0420*/ 	.word	0x000000ff
        /*0424*/ 	.word	0x000001f0
        /*0428*/ 	.short	0x0100
        /*042a*/ 	.byte	0x08
	.zero		1


	//   ....[58]....
        /*042c*/ 	.word	0x00000620
        /*0430*/ 	.word	0x000000ff
        /*0434*/ 	.word	0x000000e8
        /*0438*/ 	.short	0x0100
        /*043a*/ 	.byte	0x08
	.zero		1


	//   ....[59]....
        /*043c*/ 	.word	0x00000630
        /*0440*/ 	.word	0x000000ff
        /*0444*/ 	.word	0x000001f8
        /*0448*/ 	.short	0x0100
        /*044a*/ 	.byte	0x08
	.zero		1


	//   ....[60]....
        /*044c*/ 	.word	0x00000640
        /*0450*/ 	.word	0x000000ff
        /*0454*/ 	.word	0x000000f0
        /*0458*/ 	.short	0x0100
        /*045a*/ 	.byte	0x08
	.zero		1


	//   ....[61]....
        /*045c*/ 	.word	0x00000650
        /*0460*/ 	.word	0x000000ff
        /*0464*/ 	.word	0x00000200
        /*0468*/ 	.short	0x0100
        /*046a*/ 	.byte	0x08
	.zero		1


	//   ....[62]....
        /*046c*/ 	.word	0x00000660
        /*0470*/ 	.word	0x000000ff
        /*0474*/ 	.word	0x000000f8
        /*0478*/ 	.short	0x0100
        /*047a*/ 	.byte	0x08
	.zero		1


	//   ....[63]....
        /*047c*/ 	.word	0x00000670
        /*0480*/ 	.word	0x000000ff
        /*0484*/ 	.word	0x00000208
        /*0488*/ 	.short	0x0100
        /*048a*/ 	.byte	0x08
	.zero		1


	//   ....[64]....
        /*048c*/ 	.word	0x00000680
        /*0490*/ 	.word	0x000000ff
        /*0494*/ 	.word	0x00000100
        /*0498*/ 	.short	0x0100
        /*049a*/ 	.byte	0x08
	.zero		1


	//   ....[65]....
        /*049c*/ 	.word	0x00000690
        /*04a0*/ 	.word	0x000000ff
        /*04a4*/ 	.word	0x00000210
        /*04a8*/ 	.short	0x0100
        /*04aa*/ 	.byte	0x08
	.zero		1


	//   ....[66]....
        /*04ac*/ 	.word	0x000006a0
        /*04b0*/ 	.word	0x000000ff
        /*04b4*/ 	.word	0x00000108
        /*04b8*/ 	.short	0x0100
        /*04ba*/ 	.byte	0x08
	.zero		1


	//   ....[67]....
        /*04bc*/ 	.word	0x000006b0
        /*04c0*/ 	.word	0x000000ff
        /*04c4*/ 	.word	0x00000218
        /*04c8*/ 	.short	0x0100
        /*04ca*/ 	.byte	0x08
	.zero		1


	//   ....[68]....
        /*04cc*/ 	.word	0x000009d0
        /*04d0*/ 	.word	0x000000ff
        /*04d4*/ 	.word	0x00000250
        /*04d8*/ 	.short	0x0100
        /*04da*/ 	.byte	0x08
	.zero		1


	//   ....[69]....
        /*04dc*/ 	.word	0x00000a40
        /*04e0*/ 	.word	0x000000ff
        /*04e4*/ 	.word	0x00000258
        /*04e8*/ 	.short	0x0100
        /*04ea*/ 	.byte	0x08
	.zero		1


	//   ....[70]....
        /*04ec*/ 	.word	0x00000a60
        /*04f0*/ 	.word	0x000000ff
        /*04f4*/ 	.word	0x00000230
        /*04f8*/ 	.short	0x0100
        /*04fa*/ 	.byte	0x09
	.zero		1


	//   ....[71]....
        /*04fc*/ 	.word	0x00000a70
        /*0500*/ 	.word	0x000000ff
        /*0504*/ 	.word	0x00000238
        /*0508*/ 	.short	0x0100
        /*050a*/ 	.byte	0x09
	.zero		1


	//   ....[72]....
        /*050c*/ 	.word	0x00000a80
        /*0510*/ 	.word	0x000000ff
        /*0514*/ 	.word	0x00000240
        /*0518*/ 	.short	0x0100
        /*051a*/ 	.byte	0x09
	.zero		1


	//   ....[73]....
        /*051c*/ 	.word	0x00000a90
        /*0520*/ 	.word	0x000000ff
        /*0524*/ 	.word	0x00000248
        /*0528*/ 	.short	0x0100
        /*052a*/ 	.byte	0x09
	.zero		1


	//   ....[74]....
        /*052c*/ 	.word	0x00001a80
        /*0530*/ 	.word	0x000000ff
        /*0534*/ 	.word	0xfffffff8
        /*0538*/ 	.short	0x010a
        /*053a*/ 	.byte	0x12
	.zero		1


	//   ....[75]....
        /*053c*/ 	.word	0x00001e50
        /*0540*/ 	.word	0x000000ff
        /*0544*/ 	.word	0x00000000
        /*0548*/ 	.short	0x010a
        /*054a*/ 	.byte	0x08
	.zero		1


	//   ....[76]....
        /*054c*/ 	.word	0x00001eb0
        /*0550*/ 	.word	0x000000ff
        /*0554*/ 	.word	0x00000000
        /*0558*/ 	.short	0x010a
        /*055a*/ 	.byte	0x08
	.zero		1


	//   ....[77]....
        /*055c*/ 	.word	0x00002250
        /*0560*/ 	.word	0x000000ff
        /*0564*/ 	.word	0x00000000
        /*0568*/ 	.short	0x0101
        /*056a*/ 	.byte	0x07
	.zero		1


	//   ....[78]....
        /*056c*/ 	.word	0x000025b0
        /*0570*/ 	.word	0x00000043
        /*0574*/ 	.word	0x00000000
        /*0578*/ 	.short	0x0101
        /*057a*/ 	.byte	0x1b
	.zero		1


	//   ....[79]....
        /*057c*/ 	.word	0x00002610
        /*0580*/ 	.word	0x000000ff
        /*0584*/ 	.word	0x00000008
        /*0588*/ 	.short	0x010a
        /*058a*/ 	.byte	0x12
	.zero		1


	//   ....[80]....
        /*058c*/ 	.word	0x00004e00
        /*0590*/ 	.word	0x00000000
        /*0594*/ 	.word	0x00000000
        /*0598*/ 	.short	0x0101
        /*059a*/ 	.byte	0x1b
	.zero		1


	//   ....[81]....
        /*059c*/ 	.word	0x000056b0
        /*05a0*/ 	.word	0x00000012
        /*05a4*/ 	.word	0x00000110
        /*05a8*/ 	.short	0x010a
        /*05aa*/ 	.byte	0x3f
	.zero		1


	//   ....[82]....
        /*05ac*/ 	.word	0x00005b00
        /*05b0*/ 	.word	0x00000000
        /*05b4*/ 	.word	0x00000258
        /*05b8*/ 	.short	0x0101
        /*05ba*/ 	.byte	0x3f
	.zero		1


	//   ....[83]....
        /*05bc*/ 	.word	0x00006250
        /*05c0*/ 	.word	0x00000006
        /*05c4*/ 	.word	0x00000000
        /*05c8*/ 	.short	0x010a
        /*05ca*/ 	.byte	0x3f
	.zero		1


	//   ....[84]....
        /*05cc*/ 	.word	0x000062d0
        /*05d0*/ 	.word	0x00000007
        /*05d4*/ 	.word	0x00000000
        /*05d8*/ 	.short	0x010a
        /*05da*/ 	.byte	0x3f
	.zero		1


	//   ....[85]....
        /*05dc*/ 	.word	0x00006360
        /*05e0*/ 	.word	0x00000006
        /*05e4*/ 	.word	0x00000000
        /*05e8*/ 	.short	0x010a
        /*05ea*/ 	.byte	0x3f
	.zero		1


	//   ....[86]....
        /*05ec*/ 	.word	0x000063f0
        /*05f0*/ 	.word	0x00000009
        /*05f4*/ 	.word	0x00000000
        /*05f8*/ 	.short	0x010a
        /*05fa*/ 	.byte	0x3f
	.zero		1


	//   ....[87]....
        /*05fc*/ 	.word	0x00006480
        /*0600*/ 	.word	0x00000006
        /*0604*/ 	.word	0x00000000
        /*0608*/ 	.short	0x010a
        /*060a*/ 	.byte	0x3f
	.zero		1


	//   ....[88]....
        /*060c*/ 	.word	0x00006510
        /*0610*/ 	.word	0x00000009
        /*0614*/ 	.word	0x00000000
        /*0618*/ 	.short	0x010a
        /*061a*/ 	.byte	0x3f
	.zero		1


	//   ....[89]....
        /*061c*/ 	.word	0x000065a0
        /*0620*/ 	.word	0x00000006
        /*0624*/ 	.word	0x00000000
        /*0628*/ 	.short	0x010a
        /*062a*/ 	.byte	0x3f
	.zero		1


	//   ....[90]....
        /*062c*/ 	.word	0x00006630
        /*0630*/ 	.word	0x00000009
        /*0634*/ 	.word	0x00000000
        /*0638*/ 	.short	0x010a
        /*063a*/ 	.byte	0x3f
	.zero		1


	//   ....[91]....
        /*063c*/ 	.word	0x000066c0
        /*0640*/ 	.word	0x00000006
        /*0644*/ 	.word	0x00000000
        /*0648*/ 	.short	0x010a
        /*064a*/ 	.byte	0x3f
	.zero		1


	//   ....[92]....
        /*064c*/ 	.word	0x00006750
        /*0650*/ 	.word	0x00000009
        /*0654*/ 	.word	0x00000000
        /*0658*/ 	.short	0x010a
        /*065a*/ 	.byte	0x3f
	.zero		1


	//   ....[93]....
        /*065c*/ 	.word	0x000067e0
        /*0660*/ 	.word	0x00000006
        /*0664*/ 	.word	0x00000000
        /*0668*/ 	.short	0x010a
        /*066a*/ 	.byte	0x3f
	.zero		1


	//   ....[94]....
        /*066c*/ 	.word	0x00006870
        /*0670*/ 	.word	0x00000009
        /*0674*/ 	.word	0x00000000
        /*0678*/ 	.short	0x010a
        /*067a*/ 	.byte	0x3f
	.zero		1


	//   ....[95]....
        /*067c*/ 	.word	0x00006900
        /*0680*/ 	.word	0x00000006
        /*0684*/ 	.word	0x00000000
        /*0688*/ 	.short	0x010a
        /*068a*/ 	.byte	0x3f
	.zero		1


	//   ....[96]....
        /*068c*/ 	.word	0x00006990
        /*0690*/ 	.word	0x00000009
        /*0694*/ 	.word	0x00000000
        /*0698*/ 	.short	0x010a
        /*069a*/ 	.byte	0x3f
	.zero		1


	//   ....[97]....
        /*069c*/ 	.word	0x00006a20
        /*06a0*/ 	.word	0x00000006
        /*06a4*/ 	.word	0x00000000
        /*06a8*/ 	.short	0x010a
        /*06aa*/ 	.byte	0x3f
	.zero		1


	//   ....[98]....
        /*06ac*/ 	.word	0x00006ab0
        /*06b0*/ 	.word	0x00000009
        /*06b4*/ 	.word	0x00000000
        /*06b8*/ 	.short	0x010a
        /*06ba*/ 	.byte	0x3f
	.zero		1


	//   ....[99]....
        /*06bc*/ 	.word	0x00006b40
        /*06c0*/ 	.word	0x00000006
        /*06c4*/ 	.word	0x00000000
        /*06c8*/ 	.short	0x010a
        /*06ca*/ 	.byte	0x3f
	.zero		1


	//   ....[100]....
        /*06cc*/ 	.word	0x00006bd0
        /*06d0*/ 	.word	0x00000009
        /*06d4*/ 	.word	0x00000000
        /*06d8*/ 	.short	0x010a
        /*06da*/ 	.byte	0x3f
	.zero		1


	//   ....[101]....
        /*06dc*/ 	.word	0x00006c60
        /*06e0*/ 	.word	0x00000006
        /*06e4*/ 	.word	0x00000000
        /*06e8*/ 	.short	0x010a
        /*06ea*/ 	.byte	0x3f
	.zero		1


	//   ....[102]....
        /*06ec*/ 	.word	0x00006cf0
        /*06f0*/ 	.word	0x00000009
        /*06f4*/ 	.word	0x00000000
        /*06f8*/ 	.short	0x010a
        /*06fa*/ 	.byte	0x3f
	.zero		1


	//   ....[103]....
        /*06fc*/ 	.word	0x00006d80
        /*0700*/ 	.word	0x00000006
        /*0704*/ 	.word	0x00000000
        /*0708*/ 	.short	0x010a
        /*070a*/ 	.byte	0x3f
	.zero		1


	//   ....[104]....
        /*070c*/ 	.word	0x00006e10
        /*0710*/ 	.word	0x00000009
        /*0714*/ 	.word	0x00000000
        /*0718*/ 	.short	0x010a
        /*071a*/ 	.byte	0x3f
	.zero		1


	//   ....[105]....
        /*071c*/ 	.word	0x00006ea0
        /*0720*/ 	.word	0x00000006
        /*0724*/ 	.word	0x00000000
        /*0728*/ 	.short	0x010a
        /*072a*/ 	.byte	0x3f
	.zero		1


	//   ....[106]....
        /*072c*/ 	.word	0x00006f30
        /*0730*/ 	.word	0x00000009
        /*0734*/ 	.word	0x00000000
        /*0738*/ 	.short	0x010a
        /*073a*/ 	.byte	0x3f
	.zero		1


	//   ....[107]....
        /*073c*/ 	.word	0x00006fc0
        /*0740*/ 	.word	0x00000006
        /*0744*/ 	.word	0x00000000
        /*0748*/ 	.short	0x010a
        /*074a*/ 	.byte	0x3f
	.zero		1


	//   ....[108]....
        /*074c*/ 	.word	0x00007050
        /*0750*/ 	.word	0x00000009
        /*0754*/ 	.word	0x00000000
        /*0758*/ 	.short	0x010a
        /*075a*/ 	.byte	0x3f
	.zero		1


	//   ....[109]....
        /*075c*/ 	.word	0x000070e0
        /*0760*/ 	.word	0x00000006
        /*0764*/ 	.word	0x00000000
        /*0768*/ 	.short	0x010a
        /*076a*/ 	.byte	0x3f
	.zero		1


	//   ....[110]....
        /*076c*/ 	.word	0x00007170
        /*0770*/ 	.word	0x00000009
        /*0774*/ 	.word	0x00000000
        /*0778*/ 	.short	0x010a
        /*077a*/ 	.byte	0x3f
	.zero		1


	//   ....[111]....
        /*077c*/ 	.word	0x00007200
        /*0780*/ 	.word	0x00000006
        /*0784*/ 	.word	0x00000000
        /*0788*/ 	.short	0x010a
        /*078a*/ 	.byte	0x3f
	.zero		1


	//   ....[112]....
        /*078c*/ 	.word	0x00007290
        /*0790*/ 	.word	0x00000009
        /*0794*/ 	.word	0x00000000
        /*0798*/ 	.short	0x010a
        /*079a*/ 	.byte	0x3f
	.zero		1


	//   ....[113]....
        /*079c*/ 	.word	0x00007320
        /*07a0*/ 	.word	0x00000006
        /*07a4*/ 	.word	0x00000000
        /*07a8*/ 	.short	0x010a
        /*07aa*/ 	.byte	0x3f
	.zero		1


	//   ....[114]....
        /*07ac*/ 	.word	0x000073b0
        /*07b0*/ 	.word	0x00000009
        /*07b4*/ 	.word	0x00000000
        /*07b8*/ 	.short	0x010a
        /*07ba*/ 	.byte	0x3f
	.zero		1


	//   ....[115]....
        /*07bc*/ 	.word	0x00007440
        /*07c0*/ 	.word	0x00000006
        /*07c4*/ 	.word	0x00000000
        /*07c8*/ 	.short	0x010a
        /*07ca*/ 	.byte	0x3f
	.zero		1


	//   ....[116]....
        /*07cc*/ 	.word	0x000074d0
        /*07d0*/ 	.word	0x00000003
        /*07d4*/ 	.word	0x00000000
        /*07d8*/ 	.short	0x010a
        /*07da*/ 	.byte	0x3f
	.zero		1


	//   ....[117]....
        /*07dc*/ 	.word	0x00007540
        /*07e0*/ 	.word	0x00000019
        /*07e4*/ 	.word	0xfffffff8
        /*07e8*/ 	.short	0x010a
        /*07ea*/ 	.byte	0x3f
	.zero		1


	//   ....[118]....
        /*07ec*/ 	.word	0x000075a0
        /*07f0*/ 	.word	0x0000006e
        /*07f4*/ 	.word	0x00000000
        /*07f8*/ 	.short	0x010a
        /*07fa*/ 	.byte	0x3f
	.zero		1


	//   ....[119]....
        /*07fc*/ 	.word	0x00007600
        /*0800*/ 	.word	0x00000018
        /*0804*/ 	.word	0x00000008
        /*0808*/ 	.short	0x010a
        /*080a*/ 	.byte	0x3f
	.zero		1


	//   ....[120]....
        /*080c*/ 	.word	0x000076d0
        /*0810*/ 	.word	0x00000012
        /*0814*/ 	.word	0x00000110
        /*0818*/ 	.short	0x010a
        /*081a*/ 	.byte	0x3f
	.zero		1


	//   ....[121]....
        /*081c*/ 	.word	0x000077b0
        /*0820*/ 	.word	0x00000006
        /*0824*/ 	.word	0x00000000
        /*0828*/ 	.short	0x010a
        /*082a*/ 	.byte	0x3f
	.zero		1


	//   ....[122]....
        /*082c*/ 	.word	0x00007800
        /*0830*/ 	.word	0x00000007
        /*0834*/ 	.word	0x00000000
        /*0838*/ 	.short	0x010a
        /*083a*/ 	.byte	0x3f
	.zero		1


	//   ....[123]....
        /*083c*/ 	.word	0x00007850
        /*0840*/ 	.word	0x00000006
        /*0844*/ 	.word	0x00000000
        /*0848*/ 	.short	0x010a
        /*084a*/ 	.byte	0x3f
	.zero		1


	//   ....[124]....
        /*084c*/ 	.word	0x000078a0
        /*0850*/ 	.word	0x00000009
        /*0854*/ 	.word	0x00000000
        /*0858*/ 	.short	0x010a
        /*085a*/ 	.byte	0x3f
	.zero		1


	//   ....[125]....
        /*085c*/ 	.word	0x000078f0
        /*0860*/ 	.word	0x00000006
        /*0864*/ 	.word	0x00000000
        /*0868*/ 	.short	0x010a
        /*086a*/ 	.byte	0x3f
	.zero		1


	//   ....[126]....
        /*086c*/ 	.word	0x00007940
        /*0870*/ 	.word	0x00000009
        /*0874*/ 	.word	0x00000000
        /*0878*/ 	.short	0x010a
        /*087a*/ 	.byte	0x3f
	.zero		1


	//   ....[127]....
        /*087c*/ 	.word	0x00007990
        /*0880*/ 	.word	0x00000006
        /*0884*/ 	.word	0x00000000
        /*0888*/ 	.short	0x010a
        /*088a*/ 	.byte	0x3f
	.zero		1


	//   ....[128]....
        /*088c*/ 	.word	0x000079e0
        /*0890*/ 	.word	0x00000009
        /*0894*/ 	.word	0x00000000
        /*0898*/ 	.short	0x010a
        /*089a*/ 	.byte	0x3f
	.zero		1


	//   ....[129]....
        /*089c*/ 	.word	0x00007a30
        /*08a0*/ 	.word	0x00000006
        /*08a4*/ 	.word	0x00000000
        /*08a8*/ 	.short	0x010a
        /*08aa*/ 	.byte	0x3f
	.zero		1


	//   ....[130]....
        /*08ac*/ 	.word	0x00007a80
        /*08b0*/ 	.word	0x00000009
        /*08b4*/ 	.word	0x00000000
        /*08b8*/ 	.short	0x010a
        /*08ba*/ 	.byte	0x3f
	.zero		1


	//   ....[131]....
        /*08bc*/ 	.word	0x00007ad0
        /*08c0*/ 	.word	0x00000006
        /*08c4*/ 	.word	0x00000000
        /*08c8*/ 	.short	0x010a
        /*08ca*/ 	.byte	0x3f
	.zero		1


	//   ....[132]....
        /*08cc*/ 	.word	0x00007b20
        /*08d0*/ 	.word	0x00000009
        /*08d4*/ 	.word	0x00000000
        /*08d8*/ 	.short	0x010a
        /*08da*/ 	.byte	0x3f
	.zero		1


	//   ....[133]....
        /*08dc*/ 	.word	0x00007b70
        /*08e0*/ 	.word	0x00000006
        /*08e4*/ 	.word	0x00000000
        /*08e8*/ 	.short	0x010a
        /*08ea*/ 	.byte	0x3f
	.zero		1


	//   ....[134]....
        /*08ec*/ 	.word	0x00007bc0
        /*08f0*/ 	.word	0x00000009
        /*08f4*/ 	.word	0x00000000
        /*08f8*/ 	.short	0x010a
        /*08fa*/ 	.byte	0x3f
	.zero		1


	//   ....[135]....
        /*08fc*/ 	.word	0x00007c10
        /*0900*/ 	.word	0x00000006
        /*0904*/ 	.word	0x00000000
        /*0908*/ 	.short	0x010a
        /*090a*/ 	.byte	0x3f
	.zero		1


	//   ....[136]....
        /*090c*/ 	.word	0x00007c60
        /*0910*/ 	.word	0x00000009
        /*0914*/ 	.word	0x00000000
        /*0918*/ 	.short	0x010a
        /*091a*/ 	.byte	0x3f
	.zero		1


	//   ....[137]....
        /*091c*/ 	.word	0x00007cb0
        /*0920*/ 	.word	0x00000006
        /*0924*/ 	.word	0x00000000
        /*0928*/ 	.short	0x010a
        /*092a*/ 	.byte	0x3f
	.zero		1


	//   ....[138]....
        /*092c*/ 	.word	0x00007d00
        /*0930*/ 	.word	0x00000009
        /*0934*/ 	.word	0x00000000
        /*0938*/ 	.short	0x010a
        /*093a*/ 	.byte	0x3f
	.zero		1


	//   ....[139]....
        /*093c*/ 	.word	0x00007d50
        /*0940*/ 	.word	0x00000006
        /*0944*/ 	.word	0x00000000
        /*0948*/ 	.short	0x010a
        /*094a*/ 	.byte	0x3f
	.zero		1


	//   ....[140]....
        /*094c*/ 	.word	0x00007da0
        /*0950*/ 	.word	0x00000009
        /*0954*/ 	.word	0x00000000
        /*0958*/ 	.short	0x010a
        /*095a*/ 	.byte	0x3f
	.zero		1


	//   ....[141]....
        /*095c*/ 	.word	0x00007df0
        /*0960*/ 	.word	0x00000006
        /*0964*/ 	.word	0x00000000
        /*0968*/ 	.short	0x010a
        /*096a*/ 	.byte	0x3f
	.zero		1


	//   ....[142]....
        /*096c*/ 	.word	0x00007e40
        /*0970*/ 	.word	0x00000009
        /*0974*/ 	.word	0x00000000
        /*0978*/ 	.short	0x010a
        /*097a*/ 	.byte	0x3f
	.zero		1


	//   ....[143]....
        /*097c*/ 	.word	0x00007e90
        /*0980*/ 	.word	0x00000006
        /*0984*/ 	.word	0x00000000
        /*0988*/ 	.short	0x010a
        /*098a*/ 	.byte	0x3f
	.zero		1


	//   ....[144]....
        /*098c*/ 	.word	0x00007ee0
        /*0990*/ 	.word	0x00000009
        /*0994*/ 	.word	0x00000000
        /*0998*/ 	.short	0x010a
        /*099a*/ 	.byte	0x3f
	.zero		1


	//   ....[145]....
        /*099c*/ 	.word	0x00007f30
        /*09a0*/ 	.word	0x00000006
        /*09a4*/ 	.word	0x00000000
        /*09a8*/ 	.short	0x010a
        /*09aa*/ 	.byte	0x3f
	.zero		1


	//   ....[146]....
        /*09ac*/ 	.word	0x00007f80
        /*09b0*/ 	.word	0x00000009
        /*09b4*/ 	.word	0x00000000
        /*09b8*/ 	.short	0x010a
        /*09ba*/ 	.byte	0x3f
	.zero		1


	//   ....[147]....
        /*09bc*/ 	.word	0x00007fd0
        /*09c0*/ 	.word	0x00000006
        /*09c4*/ 	.word	0x00000000
        /*09c8*/ 	.short	0x010a
        /*09ca*/ 	.byte	0x3f
	.zero		1


	//   ....[148]....
        /*09cc*/ 	.word	0x00008020
        /*09d0*/ 	.word	0x00000009
        /*09d4*/ 	.word	0x00000000
        /*09d8*/ 	.short	0x010a
        /*09da*/ 	.byte	0x3f
	.zero		1


	//   ....[149]....
        /*09dc*/ 	.word	0x00008070
        /*09e0*/ 	.word	0x00000006
        /*09e4*/ 	.word	0x00000000
        /*09e8*/ 	.short	0x010a
        /*09ea*/ 	.byte	0x3f
	.zero		1


	//   ....[150]....
        /*09ec*/ 	.word	0x000080c0
        /*09f0*/ 	.word	0x00000009
        /*09f4*/ 	.word	0x00000000
        /*09f8*/ 	.short	0x010a
        /*09fa*/ 	.byte	0x3f
	.zero		1


	//   ....[151]....
        /*09fc*/ 	.word	0x00008110
        /*0a00*/ 	.word	0x00000006
        /*0a04*/ 	.word	0x00000000
        /*0a08*/ 	.short	0x010a
        /*0a0a*/ 	.byte	0x3f
	.zero		1


	//   ....[152]....
        /*0a0c*/ 	.word	0x00008160
        /*0a10*/ 	.word	0x00000009
        /*0a14*/ 	.word	0x00000000
        /*0a18*/ 	.short	0x010a
        /*0a1a*/ 	.byte	0x3f
	.zero		1


	//   ....[153]....
        /*0a1c*/ 	.word	0x000081b0
        /*0a20*/ 	.word	0x00000006
        /*0a24*/ 	.word	0x00000000
        /*0a28*/ 	.short	0x010a
        /*0a2a*/ 	.byte	0x3f
	.zero		1


	//----- nvinfo : EIATTR_NUM_MBARRIERS
	.align		4
.L_28:
        /*0a2c*/ 	.byte	0x03, 0x38
        /*0a2e*/ 	.short	0x004a


	//----- nvinfo : EIATTR_EXIT_INSTR_OFFSETS
	.align		4
        /*0a30*/ 	.byte	0x04, 0x1c
        /*0a32*/ 	.short	(.L_30 - .L_29)


	//   ....[0]....
.L_29:
        /*0a34*/ 	.word	0x00001570


	//   ....[1]....
        /*0a38*/ 	.word	0x000015d0


	//   ....[2]....
        /*0a3c*/ 	.word	0x000053d0


	//   ....[3]....
        /*0a40*/ 	.word	0x00005400


	//   ....[4]....
        /*0a44*/ 	.word	0x00007520


	//----- nvinfo : EIATTR_MAX_THREADS
	.align		4
.L_30:
        /*0a48*/ 	.byte	0x04, 0x05
        /*0a4a*/ 	.short	(.L_32 - .L_31)
.L_31:
        /*0a4c*/ 	.word	0x00000180
        /*0a50*/ 	.word	0x00000001
        /*0a54*/ 	.word	0x00000001


	//----- nvinfo : EIATTR_CRS_STACK_SIZE
	.align		4
.L_32:
        /*0a58*/ 	.byte	0x04, 0x1e
        /*0a5a*/ 	.short	(.L_34 - .L_33)
.L_33:
        /*0a5c*/ 	.word	0x00000000


	//----- nvinfo : EIATTR_CBANK_PARAM_SIZE
	.align		4
.L_34:
        /*0a60*/ 	.byte	0x03, 0x19
        /*0a62*/ 	.short	0x0570


	//----- nvinfo : EIATTR_PARAM_CBANK
	.align		4
        /*0a64*/ 	.byte	0x04, 0x0a
        /*0a66*/ 	.short	(.L_36 - .L_35)
	.align		4
.L_35:
        /*0a68*/ 	.word	index@(.nv.constant0._ZN7cutlass13device_kernelINS_4gemm6kernel13GemmUniversalIN4cute5tupleIJiiiiEEENS1_10collective13CollectiveMmaINS1_43MainloopSm90TmaGmmaWarpSpecializedSparseFP8ILi34ENS5_IJNS4_1CILi1EEESB_SB_EEENS1_32KernelTmaWarpSpecializedPingpongEEENS5_IJNSA_ILi64EEESF_SF_EEENS_12float_e4m3_tENS5_IJNS4_6LayoutINS5_IJiNS5_IJNSA_ILi2EEEiEEEiEEENS5_IJlNS5_IJSB_SJ_EEElEEEEENSI_INS5_IJNS5_IJSF_iEEESP_iEEENS5_IJNS5_IJSF_NSA_ILi4096EEEEEENS5_IJSB_lEEElEEEEEEEESH_NS5_IJlSB_lEEENS4_8TiledMMAINS4_8MMA_AtomIJNS4_4SM904GMMA6SPARSE31GMMA_64x64x64_F32E4M3E4M3_SS_TNILNS11_7ScaleInE1ELS14_1ELNS11_9SparseSelE0EEEEEENSI_ISC_NS5_IJNSA_ILi0EEES18_S18_EEEEENS5_IJNS4_10UnderscoreES1B_S1B_EEEEENS4_13SM90_TMA_LOADENS4_14ComposedLayoutINS4_7SwizzleILi1ELi4ELi3EEENS4_25smem_sparse_ptr_flag_bitsILi2ELi8EEENSI_INS5_IJNS5_IJSB_NSA_ILi8EEEEEENS5_IJSJ_NSA_ILi32EEEEEEEEENS5_IJNS5_IJS18_SF_EEESM_EEEEEEEvNS4_8identityES1E_NS1F_INS1G_ILi2ELi4ELi3EEENS4_18smem_ptr_flag_bitsILi8EEENSI_INS5_IJS1K_SF_EEENS5_IJSF_SB_EEEEEEEvS1T_EENS_8epilogue10collective6detail29Sm90TmaWarpSpecializedAdapterINS23_15DefaultEpilogueIfNS5_IJSB_llEEES27_NS22_6thread17LinearCombinationIfLi1EffLNS28_9ScaleType4KindE0ELNS_15FloatRoundStyleE2EfEENS1_15EpilogueDefaultEEEEEvvEEEEvNT_6ParamsE)
        /*0a6c*/ 	.short	0x0210
        /*0a6e*/ 	.short	0x0570


	//----- nvinfo : EIATTR_SW_WAR
	.align		4
.L_36:
        /*0a70*/ 	.byte	0x04, 0x36
        /*0a72*/ 	.short	(.L_38 - .L_37)
.L_37:
        /*0a74*/ 	.word	0x00000008
.L_38:


//--------------------- .nv.callgraph             --------------------------
	.section	.nv.callgraph,"",@"SHT_CUDA_CALLGRAPH"
	.align	4
	.sectionentsize	8
	.align		4
        /*0000*/ 	.word	0x00000000
	.align		4
        /*0004*/ 	.word	0xffffffff
	.align		4
        /*0008*/ 	.word	0x00000000
	.align		4
        /*000c*/ 	.word	0xfffffffe
	.align		4
        /*0010*/ 	.word	0x00000000
	.align		4
        /*0014*/ 	.word	0xfffffffd
	.align		4
        /*0018*/ 	.word	0x00000000
	.align		4
        /*001c*/ 	.word	0xfffffffc


//--------------------- .nv.constant4             --------------------------
	.section	.nv.constant4,"a",@progbits
	.align	8
	.align		8
.nv.constant4:
        /*0000*/ 	.dword	_ZN39_INTERNAL_efc12a9f_4_k_cu_e06dcf61_35204cuda3std3__45__cpo5beginE
	.align		8
        /*0008*/ 	.dword	_ZN39_INTERNAL_efc12a9f_4_k_cu_e06dcf61_35204cuda3std3__45__cpo3endE
	.align		8
        /*0010*/ 	.dword	_ZN39_INTERNAL_efc12a9f_4_k_cu_e06dcf61_35204cuda3std3__45__cpo6cbeginE
	.align		8
        /*0018*/ 	.dword	_ZN39_INTERNAL_efc12a9f_4_k_cu_e06dcf61_35204cuda3std3__45__cpo4cendE
	.align		8
        /*0020*/ 	.dword	_ZN39_INTERNAL_efc12a9f_4_k_cu_e06dcf61_35204cuda3std3__441_GLOBAL__N__efc12a9f_4_k_cu_e06dcf61_35206ignoreE
	.align		8
        /*0028*/ 	.dword	_ZN39_INTERNAL_efc12a9f_4_k_cu_e06dcf61_35204cuda3std3__419piecewise_constructE
	.align		8
        /*0030*/ 	.dword	_ZN39_INTERNAL_efc12a9f_4_k_cu_e06dcf61_35204cuda3std3__48in_placeE
	.align		8
        /*0038*/ 	.dword	_ZN39_INTERNAL_efc12a9f_4_k_cu_e06dcf61_35204cuda3std6ranges3__45__cpo4swapE
	.align		8
        /*0040*/ 	.dword	_ZN39_INTERNAL_efc12a9f_4_k_cu_e06dcf61_35204cuda3std6ranges3__45__cpo9iter_moveE
	.align		8
        /*0048*/ 	.dword	_ZN39_INTERNAL_efc12a9f_4_k_cu_e06dcf61_35204cute7productE
	.align		8
        /*0050*/ 	.dword	_ZN39_INTERNAL_efc12a9f_4_k_cu_e06dcf61_35204cute1_E


//--------------------- .text._ZN7cutlass13device_kernelINS_4gemm6kernel13GemmUniversalIN4cute5tupleIJiiiiEEENS1_10collective13CollectiveMmaINS1_43MainloopSm90TmaGmmaWarpSpecializedSparseFP8ILi34ENS5_IJNS4_1CILi1EEESB_SB_EEENS1_32KernelTmaWarpSpecializedPingpongEEENS5_IJNSA_ILi64EEESF_SF_EEENS_12float_e4m3_tENS5_IJNS4_6LayoutINS5_IJiNS5_IJNSA_ILi2EEEiEEEiEEENS5_IJlNS5_IJSB_SJ_EEElEEEEENSI_INS5_IJNS5_IJSF_iEEESP_iEEENS5_IJNS5_IJSF_NSA_ILi4096EEEEEENS5_IJSB_lEEElEEEEEEEESH_NS5_IJlSB_lEEENS4_8TiledMMAINS4_8MMA_AtomIJNS4_4SM904GMMA6SPARSE31GMMA_64x64x64_F32E4M3E4M3_SS_TNILNS11_7ScaleInE1ELS14_1ELNS11_9SparseSelE0EEEEEENSI_ISC_NS5_IJNSA_ILi0EEES18_S18_EEEEENS5_IJNS4_10UnderscoreES1B_S1B_EEEEENS4_13SM90_TMA_LOADENS4_14ComposedLayoutINS4_7SwizzleILi1ELi4ELi3EEENS4_25smem_sparse_ptr_flag_bitsILi2ELi8EEENSI_INS5_IJNS5_IJSB_NSA_ILi8EEEEEENS5_IJSJ_NSA_ILi32EEEEEEEEENS5_IJNS5_IJS18_SF_EEESM_EEEEEEEvNS4_8identityES1E_NS1F_INS1G_ILi2ELi4ELi3EEENS4_18smem_ptr_flag_bitsILi8EEENSI_INS5_IJS1K_SF_EEENS5_IJSF_SB_EEEEEEEvS1T_EENS_8epilogue10collective6detail29Sm90TmaWarpSpecializedAdapterINS23_15DefaultEpilogueIfNS5_IJSB_llEEES27_NS22_6thread17LinearCombinationIfLi1EffLNS28_9ScaleType4KindE0ELNS_15FloatRoundStyleE2EfEENS1_15EpilogueDefaultEEEEEvvEEEEvNT_6ParamsE --------------------------
	.section	.text._ZN7cutlass13device_kernelINS_4gemm6kernel13GemmUniversalIN4cute5tupleIJiiiiEEENS1_10collective13CollectiveMmaINS1_43MainloopSm90TmaGmmaWarpSpecializedSparseFP8ILi34ENS5_IJNS4_1CILi1EEESB_SB_EEENS1_32KernelTmaWarpSpecializedPingpongEEENS5_IJNSA_ILi64EEESF_SF_EEENS_12float_e4m3_tENS5_IJNS4_6LayoutINS5_IJiNS5_IJNSA_ILi2EEEiEEEiEEENS5_IJlNS5_IJSB_SJ_EEElEEEEENSI_INS5_IJNS5_IJSF_iEEESP_iEEENS5_IJNS5_IJSF_NSA_ILi4096EEEEEENS5_IJSB_lEEElEEEEEEEESH_NS5_IJlSB_lEEENS4_8TiledMMAINS4_8MMA_AtomIJNS4_4SM904GMMA6SPARSE31GMMA_64x64x64_F32E4M3E4M3_SS_TNILNS11_7ScaleInE1ELS14_1ELNS11_9SparseSelE0EEEEEENSI_ISC_NS5_IJNSA_ILi0EEES18_S18_EEEEENS5_IJNS4_10UnderscoreES1B_S1B_EEEEENS4_13SM90_TMA_LOADENS4_14ComposedLayoutINS4_7SwizzleILi1ELi4ELi3EEENS4_25smem_sparse_ptr_flag_bitsILi2ELi8EEENSI_INS5_IJNS5_IJSB_NSA_ILi8EEEEEENS5_IJSJ_NSA_ILi32EEEEEEEEENS5_IJNS5_IJS18_SF_EEESM_EEEEEEEvNS4_8identityES1E_NS1F_INS1G_ILi2ELi4ELi3EEENS4_18smem_ptr_flag_bitsILi8EEENSI_INS5_IJS1K_SF_EEENS5_IJSF_SB_EEEEEEEvS1T_EENS_8epilogue10collective6detail29Sm90TmaWarpSpecializedAdapterINS23_15DefaultEpilogueIfNS5_IJSB_llEEES27_NS22_6thread17LinearCombinationIfLi1EffLNS28_9ScaleType4KindE0ELNS_15FloatRoundStyleE2EfEENS1_15EpilogueDefaultEEEEEvvEEEEvNT_6ParamsE,"ax",@progbits
	.align	128
.text._ZN7cutlass13device_kernelINS_4gemm6kernel13GemmUniversalIN4cute5tupleIJiiiiEEENS1_10collective13CollectiveMmaINS1_43MainloopSm90TmaGmmaWarpSpecializedSparseFP8ILi34ENS5_IJNS4_1CILi1EEESB_SB_EEENS1_32KernelTmaWarpSpecializedPingpongEEENS5_IJNSA_ILi64EEESF_SF_EEENS_12float_e4m3_tENS5_IJNS4_6LayoutINS5_IJiNS5_IJNSA_ILi2EEEiEEEiEEENS5_IJlNS5_IJSB_SJ_EEElEEEEENSI_INS5_IJNS5_IJSF_iEEESP_iEEENS5_IJNS5_IJSF_NSA_ILi4096EEEEEENS5_IJSB_lEEElEEEEEEEESH_NS5_IJlSB_lEEENS4_8TiledMMAINS4_8MMA_AtomIJNS4_4SM904GMMA6SPARSE31GMMA_64x64x64_F32E4M3E4M3_SS_TNILNS11_7ScaleInE1ELS14_1ELNS11_9SparseSelE0EEEEEENSI_ISC_NS5_IJNSA_ILi0EEES18_S18_EEEEENS5_IJNS4_10UnderscoreES1B_S1B_EEEEENS4_13SM90_TMA_LOADENS4_14ComposedLayoutINS4_7SwizzleILi1ELi4ELi3EEENS4_25smem_sparse_ptr_flag_bitsILi2ELi8EEENSI_INS5_IJNS5_IJSB_NSA_ILi8EEEEEENS5_IJSJ_NSA_ILi32EEEEEEEEENS5_IJNS5_IJS18_SF_EEESM_EEEEEEEvNS4_8identityES1E_NS1F_INS1G_ILi2ELi4ELi3EEENS4_18smem_ptr_flag_bitsILi8EEENSI_INS5_IJS1K_SF_EEENS5_IJSF_SB_EEEEEEEvS1T_EENS_8epilogue10collective6detail29Sm90TmaWarpSpecializedAdapterINS23_15DefaultEpilogueIfNS5_IJSB_llEEES27_NS22_6thread17LinearCombinationIfLi1EffLNS28_9ScaleType4KindE0ELNS_15FloatRoundStyleE2EfEENS1_15EpilogueDefaultEEEEEvvEEEEvNT_6ParamsE:
        .type           _ZN7cutlass13device_kernelINS_4gemm6kernel13GemmUniversalIN4cute5tupleIJiiiiEEENS1_10collective13CollectiveMmaINS1_43MainloopSm90TmaGmmaWarpSpecializedSparseFP8ILi34ENS5_IJNS4_1CILi1EEESB_SB_EEENS1_32KernelTmaWarpSpecializedPingpongEEENS5_IJNSA_ILi64EEESF_SF_EEENS_12float_e4m3_tENS5_IJNS4_6LayoutINS5_IJiNS5_IJNSA_ILi2EEEiEEEiEEENS5_IJlNS5_IJSB_SJ_EEElEEEEENSI_INS5_IJNS5_IJSF_iEEESP_iEEENS5_IJNS5_IJSF_NSA_ILi4096EEEEEENS5_IJSB_lEEElEEEEEEEESH_NS5_IJlSB_lEEENS4_8TiledMMAINS4_8MMA_AtomIJNS4_4SM904GMMA6SPARSE31GMMA_64x64x64_F32E4M3E4M3_SS_TNILNS11_7ScaleInE1ELS14_1ELNS11_9SparseSelE0EEEEEENSI_ISC_NS5_IJNSA_ILi0EEES18_S18_EEEEENS5_IJNS4_10UnderscoreES1B_S1B_EEEEENS4_13SM90_TMA_LOADENS4_14ComposedLayoutINS4_7SwizzleILi1ELi4ELi3EEENS4_25smem_sparse_ptr_flag_bitsILi2ELi8EEENSI_INS5_IJNS5_IJSB_NSA_ILi8EEEEEENS5_IJSJ_NSA_ILi32EEEEEEEEENS5_IJNS5_IJS18_SF_EEESM_EEEEEEEvNS4_8identityES1E_NS1F_INS1G_ILi2ELi4ELi3EEENS4_18smem_ptr_flag_bitsILi8EEENSI_INS5_IJS1K_SF_EEENS5_IJSF_SB_EEEEEEEvS1T_EENS_8epilogue10collective6detail29Sm90TmaWarpSpecializedAdapterINS23_15DefaultEpilogueIfNS5_IJSB_llEEES27_NS22_6thread17LinearCombinationIfLi1EffLNS28_9ScaleType4KindE0ELNS_15FloatRoundStyleE2EfEENS1_15EpilogueDefaultEEEEEvvEEEEvNT_6ParamsE,@function
        .size           _ZN7cutlass13device_kernelINS_4gemm6kernel13GemmUniversalIN4cute5tupleIJiiiiEEENS1_10collective13CollectiveMmaINS1_43MainloopSm90TmaGmmaWarpSpecializedSparseFP8ILi34ENS5_IJNS4_1CILi1EEESB_SB_EEENS1_32KernelTmaWarpSpecializedPingpongEEENS5_IJNSA_ILi64EEESF_SF_EEENS_12float_e4m3_tENS5_IJNS4_6LayoutINS5_IJiNS5_IJNSA_ILi2EEEiEEEiEEENS5_IJlNS5_IJSB_SJ_EEElEEEEENSI_INS5_IJNS5_IJSF_iEEESP_iEEENS5_IJNS5_IJSF_NSA_ILi4096EEEEEENS5_IJSB_lEEElEEEEEEEESH_NS5_IJlSB_lEEENS4_8TiledMMAINS4_8MMA_AtomIJNS4_4SM904GMMA6SPARSE31GMMA_64x64x64_F32E4M3E4M3_SS_TNILNS11_7ScaleInE1ELS14_1ELNS11_9SparseSelE0EEEEEENSI_ISC_NS5_IJNSA_ILi0EEES18_S18_EEEEENS5_IJNS4_10UnderscoreES1B_S1B_EEEEENS4_13SM90_TMA_LOADENS4_14ComposedLayoutINS4_7SwizzleILi1ELi4ELi3EEENS4_25smem_sparse_ptr_flag_bitsILi2ELi8EEENSI_INS5_IJNS5_IJSB_NSA_ILi8EEEEEENS5_IJSJ_NSA_ILi32EEEEEEEEENS5_IJNS5_IJS18_SF_EEESM_EEEEEEEvNS4_8identityES1E_NS1F_INS1G_ILi2ELi4ELi3EEENS4_18smem_ptr_flag_bitsILi8EEENSI_INS5_IJS1K_SF_EEENS5_IJSF_SB_EEEEEEEvS1T_EENS_8epilogue10collective6detail29Sm90TmaWarpSpecializedAdapterINS23_15DefaultEpilogueIfNS5_IJSB_llEEES27_NS22_6thread17LinearCombinationIfLi1EffLNS28_9ScaleType4KindE0ELNS_15FloatRoundStyleE2EfEENS1_15EpilogueDefaultEEEEEvvEEEEvNT_6ParamsE,(.L_x_191 - _ZN7cutlass13device_kernelINS_4gemm6kernel13GemmUniversalIN4cute5tupleIJiiiiEEENS1_10collective13CollectiveMmaINS1_43MainloopSm90TmaGmmaWarpSpecializedSparseFP8ILi34ENS5_IJNS4_1CILi1EEESB_SB_EEENS1_32KernelTmaWarpSpecializedPingpongEEENS5_IJNSA_ILi64EEESF_SF_EEENS_12float_e4m3_tENS5_IJNS4_6LayoutINS5_IJiNS5_IJNSA_ILi2EEEiEEEiEEENS5_IJlNS5_IJSB_SJ_EEElEEEEENSI_INS5_IJNS5_IJSF_iEEESP_iEEENS5_IJNS5_IJSF_NSA_ILi4096EEEEEENS5_IJSB_lEEElEEEEEEEESH_NS5_IJlSB_lEEENS4_8TiledMMAINS4_8MMA_AtomIJNS4_4SM904GMMA6SPARSE31GMMA_64x64x64_F32E4M3E4M3_SS_TNILNS11_7ScaleInE1ELS14_1ELNS11_9SparseSelE0EEEEEENSI_ISC_NS5_IJNSA_ILi0EEES18_S18_EEEEENS5_IJNS4_10UnderscoreES1B_S1B_EEEEENS4_13SM90_TMA_LOADENS4_14ComposedLayoutINS4_7SwizzleILi1ELi4ELi3EEENS4_25smem_sparse_ptr_flag_bitsILi2ELi8EEENSI_INS5_IJNS5_IJSB_NSA_ILi8EEEEEENS5_IJSJ_NSA_ILi32EEEEEEEEENS5_IJNS5_IJS18_SF_EEESM_EEEEEEEvNS4_8identityES1E_NS1F_INS1G_ILi2ELi4ELi3EEENS4_18smem_ptr_flag_bitsILi8EEENSI_INS5_IJS1K_SF_EEENS5_IJSF_SB_EEEEEEEvS1T_EENS_8epilogue10collective6detail29Sm90TmaWarpSpecializedAdapterINS23_15DefaultEpilogueIfNS5_IJSB_llEEES27_NS22_6thread17LinearCombinationIfLi1EffLNS28_9ScaleType4KindE0ELNS_15FloatRoundStyleE2EfEENS1_15EpilogueDefaultEEEEEvvEEEEvNT_6ParamsE)
        .other          _ZN7cutlass13device_kernelINS_4gemm6kernel13GemmUniversalIN4cute5tupleIJiiiiEEENS1_10collective13CollectiveMmaINS1_43MainloopSm90TmaGmmaWarpSpecializedSparseFP8ILi34ENS5_IJNS4_1CILi1EEESB_SB_EEENS1_32KernelTmaWarpSpecializedPingpongEEENS5_IJNSA_ILi64EEESF_SF_EEENS_12float_e4m3_tENS5_IJNS4_6LayoutINS5_IJiNS5_IJNSA_ILi2EEEiEEEiEEENS5_IJlNS5_IJSB_SJ_EEElEEEEENSI_INS5_IJNS5_IJSF_iEEESP_iEEENS5_IJNS5_IJSF_NSA_ILi4096EEEEEENS5_IJSB_lEEElEEEEEEEESH_NS5_IJlSB_lEEENS4_8TiledMMAINS4_8MMA_AtomIJNS4_4SM904GMMA6SPARSE31GMMA_64x64x64_F32E4M3E4M3_SS_TNILNS11_7ScaleInE1ELS14_1ELNS11_9SparseSelE0EEEEEENSI_ISC_NS5_IJNSA_ILi0EEES18_S18_EEEEENS5_IJNS4_10UnderscoreES1B_S1B_EEEEENS4_13SM90_TMA_LOADENS4_14ComposedLayoutINS4_7SwizzleILi1ELi4ELi3EEENS4_25smem_sparse_ptr_flag_bitsILi2ELi8EEENSI_INS5_IJNS5_IJSB_NSA_ILi8EEEEEENS5_IJSJ_NSA_ILi32EEEEEEEEENS5_IJNS5_IJS18_SF_EEESM_EEEEEEEvNS4_8identityES1E_NS1F_INS1G_ILi2ELi4ELi3EEENS4_18smem_ptr_flag_bitsILi8EEENSI_INS5_IJS1K_SF_EEENS5_IJSF_SB_EEEEEEEvS1T_EENS_8epilogue10collective6detail29Sm90TmaWarpSpecializedAdapterINS23_15DefaultEpilogueIfNS5_IJSB_llEEES27_NS22_6thread17LinearCombinationIfLi1EffLNS28_9ScaleType4KindE0ELNS_15FloatRoundStyleE2EfEENS1_15EpilogueDefaultEEEEEvvEEEEvNT_6ParamsE,@"STO_CUDA_ENTRY STV_DEFAULT"
_ZN7cutlass13device_kernelINS_4gemm6kernel13GemmUniversalIN4cute5tupleIJiiiiEEENS1_10collective13CollectiveMmaINS1_43MainloopSm90TmaGmmaWarpSpecializedSparseFP8ILi34ENS5_IJNS4_1CILi1EEESB_SB_EEENS1_32KernelTmaWarpSpecializedPingpongEEENS5_IJNSA_ILi64EEESF_SF_EEENS_12float_e4m3_tENS5_IJNS4_6LayoutINS5_IJiNS5_IJNSA_ILi2EEEiEEEiEEENS5_IJlNS5_IJSB_SJ_EEElEEEEENSI_INS5_IJNS5_IJSF_iEEESP_iEEENS5_IJNS5_IJSF_NSA_ILi4096EEEEEENS5_IJSB_lEEElEEEEEEEESH_NS5_IJlSB_lEEENS4_8TiledMMAINS4_8MMA_AtomIJNS4_4SM904GMMA6SPARSE31GMMA_64x64x64_F32E4M3E4M3_SS_TNILNS11_7ScaleInE1ELS14_1ELNS11_9SparseSelE0EEEEEENSI_ISC_NS5_IJNSA_ILi0EEES18_S18_EEEEENS5_IJNS4_10UnderscoreES1B_S1B_EEEEENS4_13SM90_TMA_LOADENS4_14ComposedLayoutINS4_7SwizzleILi1ELi4ELi3EEENS4_25smem_sparse_ptr_flag_bitsILi2ELi8EEENSI_INS5_IJNS5_IJSB_NSA_ILi8EEEEEENS5_IJSJ_NSA_ILi32EEEEEEEEENS5_IJNS5_IJS18_SF_EEESM_EEEEEEEvNS4_8identityES1E_NS1F_INS1G_ILi2ELi4ELi3EEENS4_18smem_ptr_flag_bitsILi8EEENSI_INS5_IJS1K_SF_EEENS5_IJSF_SB_EEEEEEEvS1T_EENS_8epilogue10collective6detail29Sm90TmaWarpSpecializedAdapterINS23_15DefaultEpilogueIfNS5_IJSB_llEEES27_NS22_6thread17LinearCombinationIfLi1EffLNS28_9ScaleType4KindE0ELNS_15FloatRoundStyleE2EfEENS1_15EpilogueDefaultEEEEEvvEEEEvNT_6ParamsE:
[----:B------:R-:W-:Y:S01]  /*0000*/  LDC R1, c[0x0][0x28] ;  /* 0x00000a00ff017b82 */ /* 0x000fe20000000800 */
[----:B------:R-:W0:Y:S01]  /*0010*/  S2R R10, SR_TID.X ;  /* 0x00000000000a7919 */ /* 0x000e220000002100 */
[----:B------:R-:W-:Y:S01]  /*0020*/  ELECT P0, URZ, PT ;  /* 0x00000000003f782f */ /* 0x000fe20003800000 */
[----:B------:R-:W-:Y:S01]  /*0030*/  BSSY B0, `(.L_x_0) ;  /* 0x0000012000007945 */ /* 0x000fe20003800000 */
[--C-:B0-----:R-:W-:Y:S02]  /*0040*/  SHF.R.U32.HI R0, RZ, 0x5, R10.reuse ;  /* 0x00000005ff007819 */ /* 0x101fe4000001160a */
[----:B------:R-:W-:-:S03]  /*0050*/  SHF.R.U32.HI R4, RZ, 0x7, R10 ;  /* 0x00000007ff047819 */ /* 0x000fc6000001160a */
[----:B------:R-:W0:Y:S04]  /*0060*/  SHFL.IDX PT, R2, R0, RZ, 0x1f ;  /* 0x00001fff00027589 */ /* 0x000e2800000e0000 */
[----:B------:R1:W2:Y:S01]  /*0070*/  SHFL.IDX PT, R5, R4, RZ, 0x1f ;  /* 0x00001fff04057589 */ /* 0x0002a200000e0000 */
[----:B0-----:R-:W-:-:S13]  /*0080*/  ISETP.NE.OR P0, PT, R2, RZ, !P0 ;  /* 0x000000ff0200720c */ /* 0x001fda0004705670 */
[----:B-12---:R-:W-:Y:S05]  /*0090*/  @P0 BRA `(.L_x_1) ;  /* 0x00000000002c0947 */ /* 0x006fea0003800000 */
[----:B------:R-:W-:Y:S02]  /*00a0*/  ULDC.64 UR4, c[0x0][0x198] ;  /* 0x0000660000047ab9 */ /* 0x000fe40000000a00 */
[----:B------:R-:W-:Y:S02]  /*00b0*/  UIADD3 UR6, UP0, UR4, 0xf0, URZ ;  /* 0x000000f004067890 */ /* 0x000fe4000ff1e03f */
[----:B------:R-:W-:Y:S02]  /*00c0*/  UIADD3 UR8, UP1, UR4, 0x1f0, URZ ;  /* 0x000001f004087890 */ /* 0x000fe4000ff3e03f */
[----:B------:R-:W-:Y:S02]  /*00d0*/  UIADD3 UR4, UP2, UR4, 0x2f0, URZ ;  /* 0x000002f004047890 */ /* 0x000fe4000ff5e03f */
[----:B------:R-:W-:Y:S02]  /*00e0*/  UIADD3.X UR7, URZ, UR5, URZ, UP0, !UPT ;  /* 0x000000053f077290 */ /* 0x000fe400087fe43f */
[----:B------:R-:W-:-:S02]  /*00f0*/  UIADD3.X UR9, URZ, UR5, URZ, UP1, !UPT ;  /* 0x000000053f097290 */ /* 0x000fc40008ffe43f */
[----:B------:R-:W-:-:S05]  /*0100*/  UIADD3.X UR5, URZ, UR5, URZ, UP2, !UPT ;  /* 0x000000053f057290 */ /* 0x000fca00097fe43f */
[----:B------:R0:W-:Y:S02]  /*0110*/  UTMACCTL.PF [UR6] ;  /* 0x00000000060079b9 */ /* 0x0001e40008040000 */
[----:B------:R0:W-:Y:S02]  /*0120*/  UTMACCTL.PF [UR8] ;  /* 0x00000000080079b9 */ /* 0x0001e40008040000 */
[----:B------:R0:W-:Y:S02]  /*0130*/  UTMACCTL.PF [UR4] ;  /* 0x00000000040079b9 */ /* 0x0001e40008040000 */
[----:B0-----:R-:W-:Y:S01]  /*0140*/  NOP ;  /* 0x0000000000007918 */ /* 0x001fe20000000000 */
.L_x_1:
[----:B------:R-:W-:Y:S05]  /*0150*/  BSYNC B0 ;  /* 0x0000000000007941 */ /* 0x000fea0003800000 */
.L_x_0:
[----:B------:R-:W0:Y:S02]  /*0160*/  SHFL.IDX PT, R3, R0, RZ, 0x1f ;  /* 0x00001fff00037589 */ /* 0x000e2400000e0000 */
[----:B0-----:R-:W-:-:S13]  /*0170*/  ISETP.NE.AND P0, PT, R3, RZ, PT ;  /* 0x000000ff0300720c */ /* 0x001fda0003f05270 */
[----:B------:R-:W-:Y:S05]  /*0180*/  @P0 BRA `(.L_x_2) ;  /* 0x0000000400540947 */ /* 0x000fea0003800000 */
[----:B------:R-:W-:Y:S01]  /*0190*/  ELECT P0, URZ, PT ;  /* 0x00000000003f782f */ /* 0x000fe20003800000 */
[----:B------:R-:W-:-:S12]  /*01a0*/  BSSY B0, `(.L_x_2) ;  /* 0x0000053000007945 */ /* 0x000fd80003800000 */
[----:B------:R-:W-:Y:S05]  /*01b0*/  @!P0 BRA `(.L_x_3) ;  /* 0x0000000400448947 */ /* 0x000fea0003800000 */
[----:B------:R-:W0:Y:S01]  /*01c0*/  S2UR UR8, SR_CgaCtaId ;  /* 0x00000000000879c3 */ /* 0x000e220000008800 */
[----:B------:R-:W-:Y:S01]  /*01d0*/  UMOV UR4, 0x400 ;  /* 0x0000040000047882 */ /* 0x000fe20000000000 */
[----:B------:R-:W-:Y:S01]  /*01e0*/  UMOV UR5, 0x1 ;  /* 0x0000000100057882 */ /* 0x000fe20000000000 */
[----:B------:R-:W-:Y:S02]  /*01f0*/  UMOV UR6, 0x80 ;  /* 0x0000008000067882 */ /* 0x000fe40000000000 */
[----:B------:R-:W-:-:S04]  /*0200*/  UIADD3 UR6, -UR6, 0x100000, URZ ;  /* 0x0010000006067890 */ /* 0x000fc8000fffe13f */
[----:B------:R-:W-:Y:S02]  /*0210*/  USHF.L.U32 UR7, UR6, 0xb, URZ ;  /* 0x0000000b06077899 */ /* 0x000fe4000800063f */
[----:B------:R-:W-:Y:S02]  /*0220*/  USHF.L.U32 UR6, UR6, 0x1, URZ ;  /* 0x0000000106067899 */ /* 0x000fe4000800063f */
[----:B0-----:R-:W-:Y:S02]  /*0230*/  ULEA UR8, UR8, UR4, 0x18 ;  /* 0x0000000408087291 */ /* 0x001fe4000f8ec03f */
[----:B------:R-:W-:-:S04]  /*0240*/  UIADD3 UR4, -UR5, 0x100000, URZ ;  /* 0x0010000005047890 */ /* 0x000fc8000fffe13f */
[----:B------:R-:W-:Y:S02]  /*0250*/  USHF.L.U32 UR5, UR4, 0xb, URZ ;  /* 0x0000000b04057899 */ /* 0x000fe4000800063f */
[----:B------:R-:W-:Y:S01]  /*0260*/  USHF.L.U32 UR4, UR4, 0x1, URZ ;  /* 0x0000000104047899 */ /* 0x000fe2000800063f */
[----:B------:R-:W0:Y:S11]  /*0270*/  FENCE.VIEW.ASYNC.S ;  /* 0x00000000000073c6 */ /* 0x000e360000000000 */
[----:B0-----:R0:W1:Y:S01]  /*0280*/  SYNCS.EXCH.64 URZ, [UR8], UR4 ;  /* 0x00000004083f75b2 */ /* 0x0010620008000100 */
[----:B------:R0:W2:Y:S01]  /*0290*/  SYNCS.EXCH.64 URZ, [UR8+0x110], UR6 ;  /* 0x00011006083f75b2 */ /* 0x0000a20008000100 */
[----:B------:R0:W3:Y:S01]  /*02a0*/  SYNCS.EXCH.64 URZ, [UR8+0x8], UR4 ;  /* 0x00000804083f75b2 */ /* 0x0000e20008000100 */
[----:B------:R0:W4:Y:S01]  /*02b0*/  SYNCS.EXCH.64 URZ, [UR8+0x118], UR6 ;  /* 0x00011806083f75b2 */ /* 0x0001220008000100 */
[----:B------:R0:W0:Y:S01]  /*02c0*/  SYNCS.EXCH.64 URZ, [UR8+0x10], UR4 ;  /* 0x00001004083f75b2 */ /* 0x0000220008000100 */
        /* <DEDUP_REMOVED lines=63> */
[----:B-1234-:R-:W-:Y:S01]  /*06c0*/  NOP ;  /* 0x0000000000007918 */ /* 0x01efe20000000000 */
.L_x_3:
[----:B0-----:R-:W-:Y:S05]  /*06d0*/  BSYNC B0 ;  /* 0x0000000000007941 */ /* 0x001fea0003800000 */
.L_x_2:
[----:B------:R-:W0:Y:S01]  /*06e0*/  SHFL.IDX PT, R6, R0, RZ, 0x1f ;  /* 0x00001fff00067589 */ /* 0x000e2200000e0000 */
[----:B------:R-:W-:Y:S01]  /*06f0*/  ELECT P0, URZ, PT ;  /* 0x00000000003f782f */ /* 0x000fe20003800000 */
[----:B------:R-:W-:Y:S01]  /*0700*/  NOP ;  /* 0x0000000000007918 */ /* 0x000fe20000000000 */
[----:B------:R-:W-:Y:S01]  /*0710*/  ELECT P1, URZ, PT ;  /* 0x00000000003f782f */ /* 0x000fe20003820000 */
[----:B------:R-:W1:Y:S01]  /*0720*/  SHFL.IDX PT, R3, R0, RZ, 0x1f ;  /* 0x00001fff00037589 */ /* 0x000e6200000e0000 */
[----:B------:R-:W-:Y:S01]  /*0730*/  UMOV UR4, 0x20 ;  /* 0x0000002000047882 */ /* 0x000fe20000000000 */
[----:B------:R-:W-:Y:S01]  /*0740*/  UMOV UR11, 0x80 ;  /* 0x00000080000b7882 */ /* 0x000fe20000000000 */
[----:B------:R-:W-:Y:S01]  /*0750*/  NOP ;  /* 0x0000000000007918 */ /* 0x000fe20000000000 */
[----:B------:R-:W2:Y:S01]  /*0760*/  SHFL.IDX PT, R4, R4, RZ, 0x1f ;  /* 0x00001fff04047589 */ /* 0x000ea200000e0000 */
[C---:B------:R-:W-:Y:S01]  /*0770*/  VIADD R33, R5.reuse, 0xffffffff ;  /* 0xffffffff05217836 */ /* 0x040fe20000000000 */
[----:B------:R-:W-:Y:S01]  /*0780*/  ULDC.64 UR22, c[0x0][0x208] ;  /* 0x0000820000167ab9 */ /* 0x000fe20000000a00 */
[----:B------:R-:W-:-:S03]  /*0790*/  ISETP.NE.AND P2, PT, R5, RZ, PT ;  /* 0x000000ff0500720c */ /* 0x000fc60003f45270 */
[----:B------:R-:W-:Y:S02]  /*07a0*/  ISETP.GE.U32.AND P3, PT, R33, 0x2, PT ;  /* 0x000000022100780c */ /* 0x000fe40003f66070 */
[----:B0-----:R-:W-:Y:S02]  /*07b0*/  ISETP.NE.OR P0, PT, R6, RZ, !P0 ;  /* 0x000000ff0600720c */ /* 0x001fe40004705670 */
[----:B-1----:R-:W-:Y:S02]  /*07c0*/  ISETP.NE.OR P1, PT, R3, RZ, !P1 ;  /* 0x000000ff0300720c */ /* 0x002fe40004f25670 */
[----:B------:R-:W-:Y:S02]  /*07d0*/  SHF.R.S32.HI R3, RZ, 0x1f, R2 ;  /* 0x0000001fff037819 */ /* 0x000fe40000011402 */
[----:B--2---:R-:W-:Y:S02]  /*07e0*/  R2UR UR18, R4 ;  /* 0x00000000041272ca */ /* 0x004fe400000e0000 */
[----:B------:R-:W-:-:S05]  /*07f0*/  LEA.HI R3, R3, R2, RZ, 0x2 ;  /* 0x0000000203037211 */ /* 0x000fca00078f10ff */
[----:B------:R-:W-:Y:S01]  /*0800*/  VOTEU.ALL UP0, P0 ;  /* 0x00000000003f7886 */ /* 0x000fe20000000000 */
[----:B------:R-:W-:Y:S01]  /*0810*/  LOP3.LUT R3, R3, 0xfffffffc, RZ, 0xc0, !PT ;  /* 0xfffffffc03037812 */ /* 0x000fe200078ec0ff */
[----:B------:R-:W-:-:S03]  /*0820*/  VOTEU.ALL UP1, P1 ;  /* 0x00000000003f7886 */ /* 0x000fc60000820000 */
[----:B------:R-:W0:Y:S01]  /*0830*/  @!UP0 S2UR UR7, SR_CgaCtaId ;  /* 0x00000000000789c3 */ /* 0x000e220000008800 */
[----:B------:R-:W-:Y:S01]  /*0840*/  @!UP0 UMOV UR6, 0x400 ;  /* 0x0000040000068882 */ /* 0x000fe20000000000 */
[----:B------:R-:W-:-:S04]  /*0850*/  @!UP0 UIADD3 UR4, -UR4, 0x100000, URZ ;  /* 0x0010000004048890 */ /* 0x000fc8000fffe13f */
[----:B------:R-:W-:Y:S02]  /*0860*/  @!UP0 USHF.L.U32 UR5, UR4, 0xb, URZ ;  /* 0x0000000b04058899 */ /* 0x000fe4000800063f */
[----:B------:R-:W-:Y:S01]  /*0870*/  @!UP0 USHF.L.U32 UR4, UR4, 0x1, URZ ;  /* 0x0000000104048899 */ /* 0x000fe2000800063f */
[----:B------:R-:W-:Y:S01]  /*0880*/  IMAD.IADD R20, R2, 0x1, -R3 ;  /* 0x0000000102147824 */ /* 0x000fe200078e0a03 */
[----:B------:R-:W-:Y:S01]  /*0890*/  @!UP1 UMOV UR9, 0x400 ;  /* 0x0000040000099882 */ /* 0x000fe20000000000 */
[----:B------:R-:W-:Y:S01]  /*08a0*/  VOTEU.ALL UP2, P1 ;  /* 0x00000000003f7886 */ /* 0x000fe20000840000 */
[----:B------:R-:W-:Y:S01]  /*08b0*/  VOTEU.ALL UP3, P1 ;  /* 0x00000000003f7886 */ /* 0x000fe20000860000 */
[----:B------:R-:W-:Y:S01]  /*08c0*/  VOTEU.ALL UP4, P1 ;  /* 0x00000000003f7886 */ /* 0x000fe20000880000 */
[----:B------:R-:W1:Y:S01]  /*08d0*/  @!UP1 S2UR UR10, SR_CgaCtaId ;  /* 0x00000000000a99c3 */ /* 0x000e620000008800 */
[----:B------:R-:W-:Y:S01]  /*08e0*/  VOTEU.ALL UP5, P1 ;  /* 0x00000000003f7886 */ /* 0x000fe200008a0000 */
[----:B------:R-:W-:-:S04]  /*08f0*/  SHF.R.S32.HI R3, RZ, 0x1f, R10 ;  /* 0x0000001fff037819 */ /* 0x000fc8000001140a */
[----:B------:R-:W-:-:S04]  /*0900*/  LEA.HI R3, R3, R10, RZ, 0x7 ;  /* 0x0000000a03037211 */ /* 0x000fc800078f38ff */
[----:B------:R-:W-:-:S05]  /*0910*/  LOP3.LUT R3, R3, 0xffffff80, RZ, 0xc0, !PT ;  /* 0xffffff8003037812 */ /* 0x000fca00078ec0ff */
[----:B------:R-:W-:Y:S01]  /*0920*/  IMAD.IADD R11, R10, 0x1, -R3 ;  /* 0x000000010a0b7824 */ /* 0x000fe200078e0a03 */
[----:B0-----:R-:W-:Y:S02]  /*0930*/  @!UP0 ULEA UR8, UR7, UR6, 0x18 ;  /* 0x0000000607088291 */ /* 0x001fe4000f8ec03f */
[----:B------:R-:W-:-:S04]  /*0940*/  @!UP1 UIADD3 UR6, -UR11, 0x100000, URZ ;  /* 0x001000000b069890 */ /* 0x000fc8000fffe13f */
[----:B------:R-:W-:Y:S02]  /*0950*/  @!UP1 USHF.L.U32 UR7, UR6, 0xb, URZ ;  /* 0x0000000b06079899 */ /* 0x000fe4000800063f */
[----:B------:R-:W-:Y:S01]  /*0960*/  @!UP1 USHF.L.U32 UR6, UR6, 0x1, URZ ;  /* 0x0000000106069899 */ /* 0x000fe2000800063f */
[----:B------:R-:W-:Y:S01]  /*0970*/  VOTEU.ALL UP0, P0 ;  /* 0x00000000003f7886 */ /* 0x000fe20000000000 */
[----:B-1----:R-:W-:Y:S01]  /*0980*/  @!UP1 ULEA UR9, UR10, UR9, 0x18 ;  /* 0x000000090a099291 */ /* 0x002fe2000f8ec03f */
[----:B------:R-:W-:Y:S02]  /*0990*/  VOTEU.ALL UP1, P0 ;  /* 0x00000000003f7886 */ /* 0x000fe40000020000 */
[----:B------:R-:W-:Y:S01]  /*09a0*/  ULDC.64 UR10, c[0x0][0x698] ;  /* 0x0001a600000a7ab9 */ /* 0x000fe20000000a00 */
[----:B------:R-:W-:Y:S01]  /*09b0*/  ISETP.NE.AND P0, PT, R20, 0x3, PT ;  /* 0x000000031400780c */ /* 0x000fe20003f05270 */
[----:B------:R-:W0:Y:S02]  /*09c0*/  FENCE.VIEW.ASYNC.S ;  /* 0x00000000000073c6 */ /* 0x000e240000000000 */
[----:B0-----:R0:W1:Y:S01]  /*09d0*/  @!UP0 SYNCS.EXCH.64 URZ, [UR8+0x250], UR4 ;  /* 0x00025004083f85b2 */ /* 0x0010620008000100 */
[----:B------:R-:W-:-:S02]  /*09e0*/  ISETP.NE.U32.AND P1, PT, RZ, UR10, PT ;  /* 0x0000000aff007c0c */ /* 0x000fc4000bf25070 */
[----:B------:R-:W-:Y:S02]  /*09f0*/  ISETP.EQ.OR P0, PT, R20, RZ, !P0 ;  /* 0x000000ff1400720c */ /* 0x000fe40004702670 */
[----:B------:R-:W-:Y:S02]  /*0a00*/  ISETP.NE.AND.EX P1, PT, RZ, UR11, PT, P1 ;  /* 0x0000000bff007c0c */ /* 0x000fe4000bf25310 */
[----:B------:R-:W-:-:S04]  /*0a10*/  ISETP.EQ.AND P0, PT, R5, RZ, P0 ;  /* 0x000000ff0500720c */ /* 0x000fc80000702270 */
[----:B------:R-:W-:-:S04]  /*0a20*/  SEL R6, RZ, 0x1, !P0 ;  /* 0x00000001ff067807 */ /* 0x000fc80004000000 */
[----:B------:R-:W-:Y:S01]  /*0a30*/  SEL R6, R6, 0x2, P3 ;  /* 0x0000000206067807 */ /* 0x000fe20001800000 */
[----:B------:R0:W1:Y:S01]  /*0a40*/  @!UP1 SYNCS.EXCH.64 URZ, [UR8+0x258], UR4 ;  /* 0x00025804083f95b2 */ /* 0x0000620008000100 */
[----:B------:R-:W-:Y:S01]  /*0a50*/  NOP ;  /* 0x0000000000007918 */ /* 0x000fe20000000000 */
[----:B------:R0:W1:Y:S01]  /*0a60*/  @!UP2 SYNCS.EXCH.64 URZ, [UR9+0x230], UR6 ;  /* 0x00023006093fa5b2 */ /* 0x0000620008000100 */
[----:B------:R0:W1:Y:S01]  /*0a70*/  @!UP3 SYNCS.EXCH.64 URZ, [UR9+0x238], UR6 ;  /* 0x00023806093fb5b2 */ /* 0x0000620008000100 */
[----:B------:R0:W1:Y:S01]  /*0a80*/  @!UP4 SYNCS.EXCH.64 URZ, [UR9+0x240], UR6 ;  /* 0x00024006093fc5b2 */ /* 0x0000620008000100 */
[----:B------:R0:W1:Y:S01]  /*0a90*/  @!UP5 SYNCS.EXCH.64 URZ, [UR9+0x248], UR6 ;  /* 0x00024806093fd5b2 */ /* 0x0000620008000100 */
[----:B------:R-:W-:Y:S01]  /*0aa0*/  NOP ;  /* 0x0000000000007918 */ /* 0x000fe20000000000 */
[----:B-1----:R-:W-:Y:S06]  /*0ab0*/  BAR.SYNC.DEFER_BLOCKING 0x0 ;  /* 0x0000000000007b1d */ /* 0x002fec0000010000 */
[----:B0-----:R-:W-:Y:S05]  /*0ac0*/  @!P1 BRA `(.L_x_4) ;  /* 0x00000000001c9947 */ /* 0x001fea0003800000 */
[----:B------:R-:W0:Y:S02]  /*0ad0*/  LDC.64 R2, c[0x0][0x698] ;  /* 0x0001a600ff027b82 */ /* 0x000e240000000a00 */
[----:B0-----:R-:W2:Y:S02]  /*0ae0*/  LDG.E.64 R2, desc[UR22][R2.64] ;  /* 0x0000001602027981 */ /* 0x001ea4000c1e1b00 */
[----:B--2---:R-:W-:-:S04]  /*0af0*/  ISETP.NE.U32.AND P0, PT, R2, RZ, PT ;  /* 0x000000ff0200720c */ /* 0x004fc80003f05070 */
[----:B------:R-:W-:-:S13]  /*0b00*/  ISETP.NE.AND.EX P0, PT, R3, RZ, PT, P0 ;  /* 0x000000ff0300720c */ /* 0x000fda0003f05300 */
[----:B------:R-:W-:Y:S05]  /*0b10*/  @!P0 BRA `(.L_x_4) ;  /* 0x0000000000088947 */ /* 0x000fea0003800000 */
[----:B------:R2:W5:Y:S01]  /*0b20*/  LD.E R7, desc[UR22][R2.64] ;  /* 0x0000001602077980 */ /* 0x000562000c101900 */
[----:B------:R-:W-:Y:S05]  /*0b30*/  BRA `(.L_x_5) ;  /* 0x0000000000207947 */ /* 0x000fea0003800000 */
.L_x_4:
[----:B------:R-:W-:Y:S02]  /*0b40*/  ULDC.64 UR4, c[0x0][0x688] ;  /* 0x0001a20000047ab9 */ /* 0x000fe40000000a00 */
[----:B------:R-:W-:-:S04]  /*0b50*/  ISETP.NE.U32.AND P0, PT, RZ, UR4, PT ;  /* 0x00000004ff007c0c */ /* 0x000fc8000bf05070 */
[----:B------:R-:W-:-:S13]  /*0b60*/  ISETP.NE.AND.EX P0, PT, RZ, UR5, PT, P0 ;  /* 0x00000005ff007c0c */ /* 0x000fda000bf05300 */
[----:B------:R-:W-:Y:S05]  /*0b70*/  @!P0 BRA `(.L_x_6) ;  /* 0x00000000000c8947 */ /* 0x000fea0003800000 */
[----:B------:R-:W0:Y:S02]  /*0b80*/  LDC.64 R2, c[0x0][0x688] ;  /* 0x0001a200ff027b82 */ /* 0x000e240000000a00 */
[----:B0-----:R0:W5:Y:S01]  /*0b90*/  LDG.E R7, desc[UR22][R2.64] ;  /* 0x0000001602077981 */ /* 0x001162000c1e1900 */
[----:B------:R-:W-:Y:S05]  /*0ba0*/  BRA `(.L_x_5) ;  /* 0x0000000000047947 */ /* 0x000fea0003800000 */
.L_x_6:
[----:B------:R-:W1:Y:S02]  /*0bb0*/  LDC R7, c[0x0][0x680] ;  /* 0x0001a000ff077b82 */ /* 0x000e640000000800 */
.L_x_5:
[----:B------:R-:W-:Y:S02]  /*0bc0*/  ULDC.64 UR4, c[0x0][0x6a0] ;  /* 0x0001a80000047ab9 */ /* 0x000fe40000000a00 */
[----:B------:R-:W-:-:S04]  /*0bd0*/  ISETP.NE.U32.AND P0, PT, RZ, UR4, PT ;  /* 0x00000004ff007c0c */ /* 0x000fc8000bf05070 */
[----:B------:R-:W-:-:S13]  /*0be0*/  ISETP.NE.AND.EX P0, PT, RZ, UR5, PT, P0 ;  /* 0x00000005ff007c0c */ /* 0x000fda000bf05300 */
[----:B------:R-:W-:Y:S05]  /*0bf0*/  @!P0 BRA `(.L_x_7) ;  /* 0x00000000001c8947 */ /* 0x000fea0003800000 */
[----:B0-2---:R-:W0:Y:S02]  /*0c00*/  LDC.64 R2, c[0x0][0x6a0] ;  /* 0x0001a800ff027b82 */ /* 0x005e240000000a00 */
[----:B0-----:R-:W2:Y:S02]  /*0c10*/  LDG.E.64 R2, desc[UR22][R2.64] ;  /* 0x0000001602027981 */ /* 0x001ea4000c1e1b00 */
[----:B--2---:R-:W-:-:S04]  /*0c20*/  ISETP.NE.U32.AND P0, PT, R2, RZ, PT ;  /* 0x000000ff0200720c */ /* 0x004fc80003f05070 */
[----:B------:R-:W-:-:S13]  /*0c30*/  ISETP.NE.AND.EX P0, PT, R3, RZ, PT, P0 ;  /* 0x000000ff0300720c */ /* 0x000fda0003f05300 */
[----:B------:R-:W-:Y:S05]  /*0c40*/  @!P0 BRA `(.L_x_7) ;  /* 0x0000000000088947 */ /* 0x000fea0003800000 */
[----:B------:R0:W5:Y:S01]  /*0c50*/  LD.E R13, desc[UR22][R2.64] ;  /* 0x00000016020d7980 */ /* 0x000162000c101900 */
[----:B------:R-:W-:Y:S05]  /*0c60*/  BRA `(.L_x_8) ;  /* 0x0000000000207947 */ /* 0x000fea0003800000 */
.L_x_7:
[----:B------:R-:W-:Y:S02]  /*0c70*/  ULDC.64 UR4, c[0x0][0x690] ;  /* 0x0001a40000047ab9 */ /* 0x000fe40000000a00 */
[----:B------:R-:W-:-:S04]  /*0c80*/  ISETP.NE.U32.AND P0, PT, RZ, UR4, PT ;  /* 0x00000004ff007c0c */ /* 0x000fc8000bf05070 */
[----:B------:R-:W-:-:S13]  /*0c90*/  ISETP.NE.AND.EX P0, PT, RZ, UR5, PT, P0 ;  /* 0x00000005ff007c0c */ /* 0x000fda000bf05300 */
[----:B------:R-:W-:Y:S05]  /*0ca0*/  @!P0 BRA `(.L_x_9) ;  /* 0x00000000000c8947 */ /* 0x000fea0003800000 */
[----:B0-2---:R-:W0:Y:S02]  /*0cb0*/  LDC.64 R2, c[0x0][0x690] ;  /* 0x0001a400ff027b82 */ /* 0x005e240000000a00 */
[----:B0-----:R4:W5:Y:S01]  /*0cc0*/  LDG.E R13, desc[UR22][R2.64] ;  /* 0x00000016020d7981 */ /* 0x001962000c1e1900 */
[----:B------:R-:W-:Y:S05]  /*0cd0*/  BRA `(.L_x_8) ;  /* 0x0000000000047947 */ /* 0x000fea0003800000 */
.L_x_9:
[----:B------:R-:W3:Y:S02]  /*0ce0*/  LDC R13, c[0x0][0x684] ;  /* 0x0001a100ff0d7b82 */ /* 0x000ee40000000800 */
.L_x_8:
[----:B------:R-:W1:Y:S01]  /*0cf0*/  LDC R0, c[0x0][0x75c] ;  /* 0x0001d700ff007b82 */ /* 0x000e620000000800 */
[----:B------:R-:W0:Y:S01]  /*0d00*/  S2R R21, SR_CTAID.Y ;  /* 0x0000000000157919 */ /* 0x000e220000002600 */
[----:B------:R-:W-:Y:S01]  /*0d10*/  ULDC UR8, c[0x0][0x604] ;  /* 0x0001810000087ab9 */ /* 0x000fe20000000800 */
[----:B------:R-:W-:Y:S01]  /*0d20*/  ISETP.NE.AND P0, PT, R5, 0x2, PT ;  /* 0x000000020500780c */ /* 0x000fe20003f05270 */
[----:B------:R-:W-:Y:S01]  /*0d30*/  UIADD3 UR8, UR8, 0x1f, URZ ;  /* 0x0000001f08087890 */ /* 0x000fe2000fffe03f */
[----:B------:R-:W3:Y:S01]  /*0d40*/  S2R R14, SR_CTAID.X ;  /* 0x00000000000e7919 */ /* 0x000ee20000002500 */
[----:B------:R-:W-:Y:S01]  /*0d50*/  UMOV UR5, URZ ;  /* 0x0000003f00057c82 */ /* 0x000fe20008000000 */
[----:B------:R-:W-:Y:S01]  /*0d60*/  UMOV UR4, URZ ;  /* 0x0000003f00047c82 */ /* 0x000fe20008000000 */
[----:B------:R-:W-:-:S04]  /*0d70*/  USHF.R.S32.HI UR9, URZ, 0x1f, UR8 ;  /* 0x0000001f3f097899 */ /* 0x000fc80008011408 */
[----:B------:R-:W-:-:S04]  /*0d80*/  ULEA.HI UR9, UR9, UR8, URZ, 0x5 ;  /* 0x0000000809097291 */ /* 0x000fc8000f8f283f */
[----:B------:R-:W-:Y:S01]  /*0d90*/  USHF.R.S32.HI UR14, URZ, 0x5, UR9 ;  /* 0x000000053f0e7899 */ /* 0x000fe20008011409 */
[----:B-1----:R-:W-:-:S13]  /*0da0*/  ISETP.NE.AND P3, PT, R0, 0x1, PT ;  /* 0x000000010000780c */ /* 0x002fda0003f65270 */
[----:B------:R-:W3:Y:S01]  /*0db0*/  @P3 LDC R15, c[0x0][0x10] ;  /* 0x00000400ff0f3b82 */ /* 0x000ee20000000800 */
[----:B0-2-4-:R-:W-:Y:S02]  /*0dc0*/  @P3 IMAD.MOV.U32 R2, RZ, RZ, R21 ;  /* 0x000000ffff023224 */ /* 0x015fe400078e0015 */
[----:B------:R-:W-:Y:S02]  /*0dd0*/  @P3 IMAD.MOV.U32 R3, RZ, RZ, RZ ;  /* 0x000000ffff033224 */ /* 0x000fe400078e00ff */
[----:B------:R-:W-:-:S03]  /*0de0*/  @P3 IMAD.MOV.U32 R5, RZ, RZ, RZ ;  /* 0x000000ffff053224 */ /* 0x000fc600078e00ff */
[----:B------:R-:W0:Y:S01]  /*0df0*/  @!P3 LDC R9, c[0x0][0xc] ;  /* 0x00000300ff09bb82 */ /* 0x000e220000000800 */
[----:B------:R-:W-:Y:S01]  /*0e00*/  ULDC UR6, c[0x0][0xc] ;  /* 0x0000030000067ab9 */ /* 0x000fe20000000800 */
[----:B------:R-:W-:Y:S02]  /*0e10*/  ULDC UR7, c[0x0][0x10] ;  /* 0x0000040000077ab9 */ /* 0x000fe40000000800 */
[----:B------:R-:W-:-:S04]  /*0e20*/  UIMAD.WIDE.U32 UR6, UR6, UR7, URZ ;  /* 0x00000007060672a5 */ /* 0x000fc8000f8e003f */
[----:B------:R-:W1:Y:S01]  /*0e30*/  LDC R8, c[0x0][0x14] ;  /* 0x00000500ff087b82 */ /* 0x000e620000000800 */
[----:B---3--:R-:W-:-:S04]  /*0e40*/  @P3 IMAD.WIDE.U32 R2, R14, R15, R2 ;  /* 0x0000000f0e023225 */ /* 0x008fc800078e0002 */
[----:B------:R-:W-:Y:S02]  /*0e50*/  IMAD.MOV.U32 R15, RZ, RZ, RZ ;  /* 0x000000ffff0f7224 */ /* 0x000fe400078e00ff */
[----:B------:R-:W-:Y:S02]  /*0e60*/  @P3 IMAD.IADD R3, R3, 0x1, R5 ;  /* 0x0000000103033824 */ /* 0x000fe400078e0205 */
[----:B0-----:R-:W-:-:S04]  /*0e70*/  @!P3 IMAD.WIDE.U32 R4, R9, R21, R14 ;  /* 0x000000150904b225 */ /* 0x001fc800078e000e */
[----:B------:R-:W-:Y:S02]  /*0e80*/  @!P3 IMAD.MOV.U32 R2, RZ, RZ, R4 ;  /* 0x000000ffff02b224 */ /* 0x000fe400078e0004 */
[----:B------:R-:W-:Y:S02]  /*0e90*/  @!P3 IMAD.MOV.U32 R3, RZ, RZ, R5 ;  /* 0x000000ffff03b224 */ /* 0x000fe400078e0005 */
[C---:B-1----:R-:W-:Y:S02]  /*0ea0*/  IMAD R17, R8.reuse, UR7, RZ ;  /* 0x0000000708117c24 */ /* 0x042fe4000f8e02ff */
[----:B------:R-:W-:Y:S01]  /*0eb0*/  IMAD.WIDE.U32 R8, R8, UR6, RZ ;  /* 0x0000000608087c25 */ /* 0x000fe2000f8e00ff */
[----:B------:R-:W-:-:S03]  /*0ec0*/  ULDC.64 UR6, c[0x0][0x750] ;  /* 0x0001d40000067ab9 */ /* 0x000fc60000000a00 */
[----:B------:R-:W-:Y:S01]  /*0ed0*/  IMAD.IADD R12, R9, 0x1, R17 ;  /* 0x00000001090c7824 */ /* 0x000fe200078e0211 */
[----:B------:R-:W-:Y:S06]  /*0ee0*/  @P0 BRA `(.L_x_10) ;  /* 0x0000000000200947 */ /* 0x000fec0003800000 */
[----:B------:R-:W-:Y:S01]  /*0ef0*/  UISETP.GE.U32.AND UP0, UPT, UR14, 0x22, UPT ;  /* 0x000000220e00788c */ /* 0x000fe2000bf06070 */
[----:B------:R-:W-:Y:S01]  /*0f00*/  IADD3 R2, P0, R2, R8, RZ ;  /* 0x0000000802027210 */ /* 0x000fe20007f1e0ff */
[----:B------:R-:W-:-:S04]  /*0f10*/  UIMAD.WIDE.U32 UR4, UR14, -0xf0f0f0f, URZ ;  /* 0xf0f0f0f10e0478a5 */ /* 0x000fc8000f8e003f */
[----:B------:R-:W-:Y:S01]  /*0f20*/  USHF.R.U32.HI UR5, URZ, 0x5, UR5 ;  /* 0x000000053f057899 */ /* 0x000fe20008011605 */
[----:B------:R-:W-:Y:S02]  /*0f30*/  IMAD.X R3, R12, 0x1, R3, P0 ;  /* 0x000000010c037824 */ /* 0x000fe400000e0603 */
[----:B------:R-:W-:Y:S02]  /*0f40*/  UMOV UR4, URZ ;  /* 0x0000003f00047c82 */ /* 0x000fe40008000000 */
[----:B------:R-:W-:Y:S02]  /*0f50*/  @UP0 ULOP3.LUT UR4, UR5, 0x1, URZ, 0xc0, !UPT ;  /* 0x0000000105040892 */ /* 0x000fe4000f8ec03f */
[----:B------:R-:W-:-:S12]  /*0f60*/  UIMAD UR5, UR5, -0x22, UR14 ;  /* 0xffffffde050578a4 */ /* 0x000fd8000f8e020e */
.L_x_10:
[----:B------:R-:W-:Y:S01]  /*0f70*/  ISETP.GE.U32.AND P0, PT, R2, UR6, PT ;  /* 0x0000000602007c0c */ /* 0x000fe2000bf06070 */
[----:B------:R-:W-:Y:S01]  /*0f80*/  IMAD.MOV.U32 R0, RZ, RZ, -0x1 ;  /* 0xffffffffff007424 */ /* 0x000fe200078e00ff */
[----:B------:R-:W-:Y:S01]  /*0f90*/  PRMT R16, RZ, 0x7610, R16 ;  /* 0x00007610ff107816 */ /* 0x000fe20000000010 */
[----:B------:R-:W-:Y:S01]  /*0fa0*/  IMAD.MOV.U32 R4, RZ, RZ, -0x1 ;  /* 0xffffffffff047424 */ /* 0x000fe200078e00ff */
[----:B------:R-:W-:Y:S01]  /*0fb0*/  ISETP.GE.U32.AND.EX P0, PT, R3, UR7, PT, P0 ;  /* 0x0000000703007c0c */ /* 0x000fe2000bf06100 */
[----:B------:R-:W-:-:S12]  /*0fc0*/  IMAD.MOV.U32 R5, RZ, RZ, -0x1 ;  /* 0xffffffffff057424 */ /* 0x000fd800078e00ff */
[----:B------:R-:W-:Y:S05]  /*0fd0*/  @P0 BRA `(.L_x_11) ;  /* 0x00000004005c0947 */ /* 0x000fea0003800000 */
[----:B------:R-:W0:Y:S01]  /*0fe0*/  LDC.64 R24, c[0x0][0x728] ;  /* 0x0001ca00ff187b82 */ /* 0x000e220000000a00 */
[----:B------:R-:W-:Y:S02]  /*0ff0*/  IMAD.MOV.U32 R4, RZ, RZ, R2 ;  /* 0x000000ffff047224 */ /* 0x000fe400078e0002 */
[----:B------:R-:W-:-:S05]  /*1000*/  IMAD.MOV.U32 R5, RZ, RZ, R3 ;  /* 0x000000ffff057224 */ /* 0x000fca00078e0003 */
[----:B------:R-:W1:Y:S08]  /*1010*/  LDC R0, c[0x0][0x730] ;  /* 0x0001cc00ff007b82 */ /* 0x000e700000000800 */
[----:B------:R-:W2:Y:S01]  /*1020*/  LDC.64 R26, c[0x0][0x720] ;  /* 0x0001c800ff1a7b82 */ /* 0x000ea20000000a00 */
[----:B0-----:R-:W-:-:S04]  /*1030*/  ISETP.NE.U32.AND P0, PT, R24, RZ, PT ;  /* 0x000000ff1800720c */ /* 0x001fc80003f05070 */
[----:B------:R-:W-:-:S13]  /*1040*/  ISETP.NE.AND.EX P0, PT, R25, RZ, PT, P0 ;  /* 0x000000ff1900720c */ /* 0x000fda0003f05300 */
[----:B-12---:R-:W-:Y:S05]  /*1050*/  @!P0 BRA `(.L_x_12) ;  /* 0x0000000000288947 */ /* 0x006fea0003800000 */
[----:B------:R-:W0:Y:S02]  /*1060*/  LDC R19, c[0x0][0x734] ;  /* 0x0001cd00ff137b82 */ /* 0x000e240000000800 */
[----:B0-----:R-:W-:-:S05]  /*1070*/  IADD3 R19, P0, R2, R19, RZ ;  /* 0x0000001302137210 */ /* 0x001fca0007f1e0ff */
[----:B------:R-:W-:-:S04]  /*1080*/  IMAD.X R23, RZ, RZ, R3, P0 ;  /* 0x000000ffff177224 */ /* 0x000fc800000e0603 */
[----:B------:R-:W-:-:S04]  /*1090*/  IMAD.WIDE.U32 R4, R23, R24, RZ ;  /* 0x0000001817047225 */ /* 0x000fc800078e00ff */
[----:B------:R-:W-:-:S04]  /*10a0*/  IMAD.WIDE.U32 R16, P0, R19, R25, R4 ;  /* 0x0000001913107225 */ /* 0x000fc80007800004 */
[----:B------:R-:W-:-:S04]  /*10b0*/  IMAD.WIDE.U32 R4, R19, R24, RZ ;  /* 0x0000001813047225 */ /* 0x000fc800078e00ff */
[----:B------:R-:W-:Y:S01]  /*10c0*/  IMAD.X R19, RZ, RZ, RZ, P0 ;  /* 0x000000ffff137224 */ /* 0x000fe200000e06ff */
[----:B------:R-:W-:Y:S01]  /*10d0*/  IADD3 RZ, P0, R5, R16, RZ ;  /* 0x0000001005ff7210 */ /* 0x000fe20007f1e0ff */
[----:B------:R-:W-:-:S04]  /*10e0*/  IMAD.MOV.U32 R18, RZ, RZ, R17 ;  /* 0x000000ffff127224 */ /* 0x000fc800078e0011 */
[----:B------:R-:W-:-:S08]  /*10f0*/  IMAD.WIDE.U32.X R4, R23, R25, R18, P0 ;  /* 0x0000001917047225 */ /* 0x000fd000000e0412 */
.L_x_12:
[-CC-:B------:R-:W-:Y:S01]  /*1100*/  SHF.R.U64 R32, R4, R0.reuse, R5.reuse ;  /* 0x0000000004207219 */ /* 0x180fe20000001205 */
[----:B------:R-:W0:Y:S01]  /*1110*/  LDC.64 R28, c[0x0][0x740] ;  /* 0x0001d000ff1c7b82 */ /* 0x000e220000000a00 */
[----:B------:R-:W-:Y:S01]  /*1120*/  SHF.R.U32.HI R4, RZ, R0, R5 ;  /* 0x00000000ff047219 */ /* 0x000fe20000011605 */
[----:B------:R-:W-:Y:S01]  /*1130*/  ULDC UR6, c[0x0][0x150] ;  /* 0x0000540000067ab9 */ /* 0x000fe20000000800 */
[----:B------:R-:W-:Y:S02]  /*1140*/  I2FP.F32.U32 R0, R14 ;  /* 0x0000000e00007245 */ /* 0x000fe40000201000 */
[----:B------:R-:W-:-:S03]  /*1150*/  IADD3 R17, P0, RZ, -R32, RZ ;  /* 0x80000020ff117210 */ /* 0x000fc60007f1e0ff */
[----:B------:R-:W1:Y:S01]  /*1160*/  LDC R18, c[0x0][0x718] ;  /* 0x0001c600ff127b82 */ /* 0x000e620000000800 */
[----:B------:R-:W-:Y:S01]  /*1170*/  FMUL R0, R0, UR6 ;  /* 0x0000000600007c20 */ /* 0x000fe20008400000 */
[----:B------:R-:W-:Y:S01]  /*1180*/  IMAD.X R19, RZ, RZ, ~R4, P0 ;  /* 0x000000ffff137224 */ /* 0x000fe200000e0e04 */
[----:B------:R-:W-:Y:S01]  /*1190*/  ULDC UR6, c[0x0][0x154] ;  /* 0x0000550000067ab9 */ /* 0x000fe20000000800 */
[----:B------:R-:W-:-:S03]  /*11a0*/  IMAD.WIDE.U32 R4, R17, R26, R2 ;  /* 0x0000001a11047225 */ /* 0x000fc600078e0002 */
[----:B------:R-:W2:Y:S01]  /*11b0*/  F2I.U32.TRUNC.NTZ R0, R0 ;  /* 0x0000000000007305 */ /* 0x000ea2000020f000 */
[----:B------:R-:W3:Y:S01]  /*11c0*/  LDC R15, c[0x0][0x144] ;  /* 0x00005100ff0f7b82 */ /* 0x000ee20000000800 */
[----:B------:R-:W-:-:S04]  /*11d0*/  IMAD R16, R19, R26, RZ ;  /* 0x0000001a13107224 */ /* 0x000fc800078e02ff */
[----:B------:R-:W-:-:S03]  /*11e0*/  IMAD R17, R17, R27, R16 ;  /* 0x0000001b11117224 */ /* 0x000fc600078e0210 */
[----:B------:R-:W4:Y:S01]  /*11f0*/  LDC R22, c[0x0][0x708] ;  /* 0x0001c200ff167b82 */ /* 0x000f220000000800 */
[----:B------:R-:W-:Y:S01]  /*1200*/  IMAD.IADD R17, R5, 0x1, R17 ;  /* 0x0000000105117824 */ /* 0x000fe200078e0211 */
[----:B0-----:R-:W-:Y:S01]  /*1210*/  ISETP.NE.U32.AND P0, PT, R28, RZ, PT ;  /* 0x000000ff1c00720c */ /* 0x001fe20003f05070 */
[----:B--2---:R-:W-:-:S03]  /*1220*/  IMAD.MOV R5, RZ, RZ, -R0 ;  /* 0x000000ffff057224 */ /* 0x004fc600078e0a00 */
[----:B------:R-:W-:Y:S02]  /*1230*/  ISETP.NE.AND.EX P0, PT, R29, RZ, PT, P0 ;  /* 0x000000ff1d00720c */ /* 0x000fe40003f05300 */
[----:B------:R-:W0:Y:S01]  /*1240*/  LDC R19, c[0x0][0x758] ;  /* 0x0001d600ff137b82 */ /* 0x000e220000000800 */
[-CC-:B-1----:R-:W-:Y:S02]  /*1250*/  SHF.R.U64 R26, R4, R18.reuse, R17.reuse ;  /* 0x00000012041a7219 */ /* 0x182fe40000001211 */
[----:B------:R-:W-:Y:S02]  /*1260*/  I2FP.F32.U32 R4, R21 ;  /* 0x0000001500047245 */ /* 0x000fe40000201000 */
[----:B------:R-:W-:Y:S01]  /*1270*/  SHF.R.U32.HI R17, RZ, R18, R17 ;  /* 0x00000012ff117219 */ /* 0x000fe20000011611 */
[----:B------:R-:W-:Y:S02]  /*1280*/  IMAD.MOV.U32 R18, RZ, RZ, 0x1 ;  /* 0x00000001ff127424 */ /* 0x000fe400078e00ff */
[----:B------:R-:W1:Y:S01]  /*1290*/  LDC R24, c[0x0][0x148] ;  /* 0x00005200ff187b82 */ /* 0x000e620000000800 */
[----:B---3--:R-:W-:-:S02]  /*12a0*/  IMAD R0, R15, R5, R14 ;  /* 0x000000050f007224 */ /* 0x008fc400078e020e */
[----:B------:R-:W-:Y:S01]  /*12b0*/  FMUL R5, R4, UR6 ;  /* 0x0000000604057c20 */ /* 0x000fe20008400000 */
[----:B------:R-:W-:-:S04]  /*12c0*/  IMAD.MOV.U32 R4, RZ, RZ, -0x1 ;  /* 0xffffffffff047424 */ /* 0x000fc800078e00ff */
[----:B------:R-:W2:Y:S01]  /*12d0*/  LDC R25, c[0x0][0x700] ;  /* 0x0001c000ff197b82 */ /* 0x000ea20000000800 */
[-CC-:B----4-:R-:W-:Y:S02]  /*12e0*/  SHF.R.U64 R34, R26, R22.reuse, R17.reuse ;  /* 0x000000161a227219 */ /* 0x190fe40000001211 */
[----:B------:R-:W-:Y:S02]  /*12f0*/  SHF.R.U32.HI R14, RZ, R22, R17 ;  /* 0x00000016ff0e7219 */ /* 0x000fe40000011611 */
[----:B------:R3:W4:Y:S03]  /*1300*/  F2I.U32.TRUNC.NTZ R22, R5 ;  /* 0x0000000500167305 */ /* 0x000726000020f000 */
[----:B------:R-:W1:Y:S01]  /*1310*/  LDC R27, c[0x0][0x748] ;  /* 0x0001d200ff1b7b82 */ /* 0x000e620000000800 */
[-C--:B0-----:R-:W-:Y:S02]  /*1320*/  SHF.R.U64 R36, R34, R19.reuse, R14 ;  /* 0x0000001322247219 */ /* 0x081fe4000000120e */
[----:B------:R-:W-:-:S02]  /*1330*/  SHF.L.U32 R4, R4, R19, RZ ;  /* 0x0000001304047219 */ /* 0x000fc400000006ff */
[-C--:B------:R-:W-:Y:S02]  /*1340*/  SHF.R.U32.HI R14, RZ, R19.reuse, R14 ;  /* 0x00000013ff0e7219 */ /* 0x080fe4000001160e */
[----:B------:R-:W-:Y:S01]  /*1350*/  SHF.L.U32 R18, R18, R19, RZ ;  /* 0x0000001312127219 */ /* 0x000fe200000006ff */
[----:B------:R-:W0:Y:S01]  /*1360*/  LDC R31, c[0x0][0x738] ;  /* 0x0001ce00ff1f7b82 */ /* 0x000e220000000800 */
[----:B------:R-:W-:Y:S01]  /*1370*/  LOP3.LUT R19, RZ, R4, RZ, 0x33, !PT ;  /* 0x00000004ff137212 */ /* 0x000fe200078e33ff */
[----:B------:R-:W-:Y:S02]  /*1380*/  IMAD.MOV.U32 R4, RZ, RZ, R36 ;  /* 0x000000ffff047224 */ /* 0x000fe400078e0024 */
[----:B---3--:R-:W-:-:S04]  /*1390*/  IMAD.MOV.U32 R5, RZ, RZ, R14 ;  /* 0x000000ffff057224 */ /* 0x008fc800078e000e */
[----:B------:R-:W3:Y:S01]  /*13a0*/  LDC R30, c[0x0][0x710] ;  /* 0x0001c400ff1e7b82 */ /* 0x000ee20000000800 */
[----:B----4-:R-:W-:Y:S05]  /*13b0*/  @!P0 BRA `(.L_x_13) ;  /* 0x0000000000288947 */ /* 0x010fea0003800000 */
[----:B------:R-:W4:Y:S02]  /*13c0*/  LDC R17, c[0x0][0x74c] ;  /* 0x0001d300ff117b82 */ /* 0x000f240000000800 */
[----:B----4-:R-:W-:-:S05]  /*13d0*/  IADD3 R17, P0, R36, R17, RZ ;  /* 0x0000001124117210 */ /* 0x010fca0007f1e0ff */
        /* <DEDUP_REMOVED lines=8> */
.L_x_13:
[----:B-1----:R-:W-:Y:S01]  /*1460*/  SHF.R.U64 R4, R4, R27, R5 ;  /* 0x0000001b04047219 */ /* 0x002fe20000001205 */
[----:B--2---:R-:W-:Y:S01]  /*1470*/  VIADD R5, R25, 0xffffffff ;  /* 0xffffffff19057836 */ /* 0x004fe20000000000 */
[----:B------:R-:W-:Y:S01]  /*1480*/  LOP3.LUT R19, R34, R19, RZ, 0xc0, !PT ;  /* 0x0000001322137212 */ /* 0x000fe200078ec0ff */
[----:B------:R-:W-:Y:S02]  /*1490*/  IMAD.MOV R22, RZ, RZ, -R22 ;  /* 0x000000ffff167224 */ /* 0x000fe400078e0a16 */
[----:B------:R-:W-:Y:S01]  /*14a0*/  IMAD.MOV R14, RZ, RZ, -R4 ;  /* 0x000000ffff0e7224 */ /* 0x000fe200078e0a04 */
[----:B------:R-:W-:Y:S01]  /*14b0*/  LOP3.LUT R5, R26, R5, RZ, 0xc0, !PT ;  /* 0x000000051a057212 */ /* 0x000fe200078ec0ff */
[----:B------:R-:W-:Y:S02]  /*14c0*/  IMAD R19, R18, R4, R19 ;  /* 0x0000000412137224 */ /* 0x000fe400078e0213 */
[----:B------:R-:W-:Y:S02]  /*14d0*/  @P3 IMAD R0, R24, R22, R21 ;  /* 0x0000001618003224 */ /* 0x000fe400078e0215 */
[----:B0-----:R-:W-:-:S02]  /*14e0*/  IMAD R4, R14, R31, R36 ;  /* 0x0000001f0e047224 */ /* 0x001fc400078e0224 */
[----:B---3--:R-:W-:Y:S02]  /*14f0*/  IMAD R0, R19, R30, R0 ;  /* 0x0000001e13007224 */ /* 0x008fe400078e0200 */
[----:B------:R-:W-:Y:S02]  /*1500*/  IMAD R5, R4, R25, R5 ;  /* 0x0000001904057224 */ /* 0x000fe400078e0205 */
[----:B------:R-:W-:-:S03]  /*1510*/  IMAD.MOV.U32 R16, RZ, RZ, 0x1 ;  /* 0x00000001ff107424 */ /* 0x000fc600078e00ff */
[----:B------:R-:W-:Y:S02]  /*1520*/  SEL R4, R5, R0, !P3 ;  /* 0x0000000005047207 */ /* 0x000fe40005800000 */
[----:B------:R-:W-:Y:S01]  /*1530*/  SEL R0, R0, R5, !P3 ;  /* 0x0000000500007207 */ /* 0x000fe20005800000 */
[----:B------:R-:W-:-:S07]  /*1540*/  IMAD.MOV.U32 R5, RZ, RZ, R32 ;  /* 0x000000ffff057224 */ /* 0x000fce00078e0020 */
.L_x_11:
[----:B------:R-:W-:Y:S05]  /*1550*/  @!P2 BRA `(.L_x_14) ;  /* 0x0000003c00a0a947 */ /* 0x000fea0003800000 */
[----:B------:R-:W-:-:S13]  /*1560*/  ISETP.GT.U32.AND P0, PT, R33, 0x1, PT ;  /* 0x000000012100780c */ /* 0x000fda0003f04070 */
[----:B------:R-:W-:Y:S05]  /*1570*/  @P0 EXIT ;  /* 0x000000000000094d */ /* 0x000fea0003800000 */
.L_x_15:
[----:B------:R-:W-:-:S08]  /*1580*/  NOP ;  /* 0x0000000000007918 */ /* 0x000fd00000000000 */
[----:B------:R-:W0:Y:S02]  /*1590*/  USETMAXREG.TRY_ALLOC.CTAPOOL UP0, 0xe8 ;  /* 0x000000e8000079c8 */ /* 0x000e240008000600 */
[----:B0-----:R-:W-:-:S13]  /*15a0*/  PLOP3.LUT P0, PT, PT, PT, UP0, 0x80, 0x0 ;  /* 0x000000000000781c */ /* 0x001fda0003f0f008 */
[----:B------:R-:W-:Y:S05]  /*15b0*/  @!P0 BRA `(.L_x_15) ;  /* 0xfffffffc00f08947 */ /* 0x000fea000383ffff */
[----:B------:R-:W-:-:S13]  /*15c0*/  LOP3.LUT P0, RZ, R16, 0xff, RZ, 0xc0, !PT ;  /* 0x000000ff10ff7812 */ /* 0x000fda000780c0ff */
[----:B------:R-:W-:Y:S05]  /*15d0*/  @!P0 EXIT ;  /* 0x000000000000894d */ /* 0x000fea0003800000 */
[----:B------:R-:W-:Y:S01]  /*15e0*/  SHF.R.S32.HI R16, RZ, 0x1f, R11 ;  /* 0x0000001fff107819 */ /* 0x000fe2000001140b */
[----:B------:R-:W0:Y:S01]  /*15f0*/  S2UR UR8, SR_CgaCtaId ;  /* 0x00000000000879c3 */ /* 0x000e220000008800 */
[-C--:B------:R-:W-:Y:S01]  /*1600*/  LEA.HI R10, R11, R11.reuse, RZ, 0x1 ;  /* 0x0000000b0b0a7211 */ /* 0x080fe200078f08ff */
[----:B------:R-:W-:Y:S01]  /*1610*/  ULDC.64 UR16, c[0x0][0x6c8] ;  /* 0x0001b20000107ab9 */ /* 0x000fe20000000a00 */
[-C--:B------:R-:W-:Y:S01]  /*1620*/  LEA.HI R15, R16, R11.reuse, RZ, 0x2 ;  /* 0x0000000b100f7211 */ /* 0x080fe200078f10ff */
[----:B------:R-:W-:Y:S01]  /*1630*/  ULDC.64 UR6, c[0x0][0x6b0] ;  /* 0x0001ac0000067ab9 */ /* 0x000fe20000000a00 */
[----:B------:R-:W-:Y:S01]  /*1640*/  LOP3.LUT R14, R10, 0x7ffffe, RZ, 0xc0, !PT ;  /* 0x007ffffe0a0e7812 */ /* 0x000fe200078ec0ff */
[----:B------:R-:W-:Y:S01]  /*1650*/  USHF.L.U64.HI UR15, UR16, 0x5, UR17 ;  /* 0x00000005100f7899 */ /* 0x000fe20008010211 */
[----:B------:R-:W-:Y:S01]  /*1660*/  LOP3.LUT R18, R15, 0xfffffffc, RZ, 0xc0, !PT ;  /* 0xfffffffc0f127812 */ /* 0x000fe200078ec0ff */
[----:B------:R-:W1:Y:S01]  /*1670*/  LDC R20, c[0x0][0x288] ;  /* 0x0000a200ff147b82 */ /* 0x000e620000000800 */
[----:B------:R-:W-:Y:S01]  /*1680*/  LEA.HI R17, R16, R11, RZ, 0x5 ;  /* 0x0000000b10117211 */ /* 0x000fe200078f28ff */
[C---:B------:R-:W-:Y:S01]  /*1690*/  IMAD.IADD R14, R11.reuse, 0x1, -R14 ;  /* 0x000000010b0e7824 */ /* 0x040fe200078e0a0e */
[--C-:B------:R-:W-:Y:S01]  /*16a0*/  SHF.R.S32.HI R16, RZ, 0x2, R15.reuse ;  /* 0x00000002ff107819 */ /* 0x100fe2000001140f */
[----:B------:R-:W-:Y:S01]  /*16b0*/  IMAD.IADD R19, R11, 0x1, -R18 ;  /* 0x000000010b137824 */ /* 0x000fe200078e0a12 */
[----:B------:R-:W-:Y:S01]  /*16c0*/  SHF.R.S32.HI R15, RZ, 0x1f, R15 ;  /* 0x0000001fff0f7819 */ /* 0x000fe2000001140f */
[----:B------:R-:W-:Y:S01]  /*16d0*/  USHF.L.U64.HI UR12, UR6, 0x5, UR7 ;  /* 0x00000005060c7899 */ /* 0x000fe20008010207 */
[----:B------:R-:W-:Y:S01]  /*16e0*/  SHF.R.S32.HI R11, RZ, 0x1, R10 ;  /* 0x00000001ff0b7819 */ /* 0x000fe2000001140a */
[----:B------:R-:W2:Y:S01]  /*16f0*/  LDC R21, c[0x0][0x758] ;  /* 0x0001d600ff157b82 */ /* 0x000ea20000000800 */
[----:B------:R-:W-:Y:S01]  /*1700*/  LEA.HI R15, R15, R16, RZ, 0x3 ;  /* 0x000000100f0f7211 */ /* 0x000fe200078f18ff */
[----:B------:R-:W-:Y:S01]  /*1710*/  UMOV UR17, 0x400 ;  /* 0x0000040000117882 */ /* 0x000fe20000000000 */
[----:B------:R-:W-:Y:S01]  /*1720*/  LEA.HI R10, R10, R11, RZ, 0x1 ;  /* 0x0000000b0a0a7211 */ /* 0x000fe200078f08ff */
[----:B------:R-:W-:Y:S01]  /*1730*/  UIADD3 UR7, UR18, -0x1, URZ ;  /* 0xffffffff12077890 */ /* 0x000fe2000fffe03f */
[----:B------:R-:W-:Y:S01]  /*1740*/  LOP3.LUT R15, R15, 0xfffffff8, RZ, 0xc0, !PT ;  /* 0xfffffff80f0f7812 */ /* 0x000fe200078ec0ff */
[----:B------:R-:W-:Y:S01]  /*1750*/  USHF.L.U32 UR13, UR6, 0x5, URZ ;  /* 0x00000005060d7899 */ /* 0x000fe2000800063f */
[----:B------:R-:W-:Y:S01]  /*1760*/  SHF.R.S32.HI R18, RZ, 0x5, R17 ;  /* 0x00000005ff127819 */ /* 0x000fe20000011411 */
[----:B0-----:R-:W-:Y:S01]  /*1770*/  ULEA UR17, UR8, UR17, 0x18 ;  /* 0x0000001108117291 */ /* 0x001fe2000f8ec03f */
[----:B------:R-:W-:Y:S01]  /*1780*/  LOP3.LUT R10, R10, 0x7fffffe, RZ, 0xc0, !PT ;  /* 0x07fffffe0a0a7812 */ /* 0x000fe200078ec0ff */
[----:B------:R-:W-:Y:S01]  /*1790*/  IMAD.IADD R15, R16, 0x1, -R15 ;  /* 0x00000001100f7824 */ /* 0x000fe200078e0a0f */
[----:B------:R-:W-:Y:S01]  /*17a0*/  USHF.L.U32 UR6, UR7, 0x3, URZ ;  /* 0x0000000307067899 */ /* 0x000fe2000800063f */
[----:B------:R-:W-:Y:S01]  /*17b0*/  IMAD R14, R18, 0x2, R14 ;  /* 0x00000002120e7824 */ /* 0x000fe200078e020e */
[----:B------:R-:W-:Y:S01]  /*17c0*/  UISETP.NE.AND UP0, UPT, UR7, URZ, UPT ;  /* 0x0000003f0700728c */ /* 0x000fe2000bf05270 */
[----:B------:R-:W-:Y:S01]  /*17d0*/  IMAD.IADD R11, R11, 0x1, -R10 ;  /* 0x000000010b0b7824 */ /* 0x000fe200078e0a0a */
[----:B------:R-:W-:Y:S01]  /*17e0*/  UIADD3 UR7, UR17, 0x300, URZ ;  /* 0x0000030011077890 */ /* 0x000fe2000fffe03f */
[----:B------:R-:W-:Y:S01]  /*17f0*/  IMAD R14, R14, 0x8, R15 ;  /* 0x000000080e0e7824 */ /* 0x000fe200078e020f */
[----:B------:R-:W-:Y:S01]  /*1800*/  UIADD3 UR8, UR17, 0x11300, URZ ;  /* 0x0001130011087890 */ /* 0x000fe2000fffe03f */
[----:B------:R-:W-:Y:S01]  /*1810*/  IMAD.MOV.U32 R16, RZ, RZ, -0x1 ;  /* 0xffffffffff107424 */ /* 0x000fe200078e00ff */
[----:B------:R-:W-:Y:S01]  /*1820*/  USEL UR9, URZ, 0x1, UP0 ;  /* 0x000000013f097887 */ /* 0x000fe20008000000 */
[----:B------:R-:W-:Y:S01]  /*1830*/  IMAD R11, R14, 0x2, R11 ;  /* 0x000000020e0b7824 */ /* 0x000fe200078e020b */
[----:B------:R-:W-:Y:S01]  /*1840*/  USHF.L.U32 UR16, UR16, 0x5, URZ ;  /* 0x0000000510107899 */ /* 0x000fe2000800063f */
[C-C-:B------:R-:W-:Y:S01]  /*1850*/  IMAD R10, R18.reuse, 0x10, R15.reuse ;  /* 0x00000010120a7824 */ /* 0x140fe200078e020f */
[----:B------:R-:W-:Y:S01]  /*1860*/  USHF.R.U32.HI UR7, URZ, 0x4, UR7 ;  /* 0x000000043f077899 */ /* 0x000fe20008011607 */
[----:B------:R-:W-:Y:S01]  /*1870*/  IMAD R22, R18, -0x10, -R15 ;  /* 0xfffffff012167824 */ /* 0x000fe200078e0a0f */
[----:B--2---:R-:W-:Y:S01]  /*1880*/  SHF.L.U32 R17, R16, R21, RZ ;  /* 0x0000001510117219 */ /* 0x004fe200000006ff */
[----:B-1----:R-:W-:Y:S01]  /*1890*/  IMAD R18, R19, -0x2, R20 ;  /* 0xfffffffe13127824 */ /* 0x002fe200078e0214 */
[----:B------:R-:W-:Y:S01]  /*18a0*/  USHF.R.U32.HI UR8, URZ, 0x4, UR8 ;  /* 0x000000043f087899 */ /* 0x000fe20008011608 */
[----:B------:R-:W-:Y:S01]  /*18b0*/  IMAD.SHL.U32 R20, R11, 0x20, RZ ;  /* 0x000000200b147824 */ /* 0x000fe200078e00ff */
[----:B------:R-:W-:Y:S01]  /*18c0*/  VIMNMX R16, RZ, UR14, PT ;  /* 0x0000000eff107c48 */ /* 0x000fe2000bfe0100 */
[----:B------:R-:W-:Y:S01]  /*18d0*/  ULDC UR10, c[0x0][0x284] ;  /* 0x0000a100000a7ab9 */ /* 0x000fe20000000800 */
[----:B------:R-:W-:Y:S01]  /*18e0*/  UIADD3 UR27, UR17, 0x230, URZ ;  /* 0x00000230111b7890 */ /* 0x000fe2000fffe03f */
[----:B------:R-:W-:Y:S01]  /*18f0*/  IMAD.WIDE R14, R19, 0x2, RZ ;  /* 0x00000002130e7825 */ /* 0x000fe200078e02ff */
[----:B------:R-:W-:Y:S01]  /*1900*/  ULOP3.LUT UR6, UR6, 0x8, URZ, 0xc0, !UPT ;  /* 0x0000000806067892 */ /* 0x000fe2000f8ec03f */
[----:B------:R-:W-:Y:S01]  /*1910*/  SHF.L.U64.HI R12, R8, 0x1, R12 ;  /* 0x00000001080c7819 */ /* 0x000fe2000001020c */
[----:B------:R-:W-:Y:S01]  /*1920*/  UIADD3 UR28, UP1, UR13, 0x20, URZ ;  /* 0x000000200d1c7890 */ /* 0x000fe2000ff3e03f */
[----:B------:R-:W-:Y:S01]  /*1930*/  LOP3.LUT R21, R6, 0x1, RZ, 0xfc, !PT ;  /* 0x0000000106157812 */ /* 0x000fe200078efcff */
[----:B------:R-:W-:Y:S01]  /*1940*/  UIADD3 UR29, UP2, UR16, 0x20, URZ ;  /* 0x00000020101d7890 */ /* 0x000fe2000ff5e03f */
[----:B------:R-:W-:Y:S01]  /*1950*/  IADD3 R16, -R16, UR14, RZ ;  /* 0x0000000e10107c10 */ /* 0x000fe2000fffe1ff */
[----:B------:R-:W-:Y:S01]  /*1960*/  ULOP3.LUT UR7, UR7, 0x3fff, URZ, 0xc0, !UPT ;  /* 0x00003fff07077892 */ /* 0x000fe2000f8ec03f */
[----:B------:R-:W-:Y:S01]  /*1970*/  LOP3.LUT R17, RZ, R17, RZ, 0x33, !PT ;  /* 0x00000011ff117212 */ /* 0x000fe200078e33ff */
[----:B------:R-:W-:Y:S01]  /*1980*/  ULOP3.LUT UR8, UR8, 0x3fff, URZ, 0xc0, !UPT ;  /* 0x00003fff08087892 */ /* 0x000fe2000f8ec03f */
[----:B------:R-:W-:Y:S01]  /*1990*/  IMAD.U32 R23, RZ, RZ, UR9 ;  /* 0x00000009ff177e24 */ /* 0x000fe2000f8e00ff */
[----:B------:R-:W-:Y:S01]  /*19a0*/  SHF.R.S32.HI R11, RZ, 0x1f, R10 ;  /* 0x0000001fff0b7819 */ /* 0x000fe2000001140a */
[----:B------:R-:W-:Y:S01]  /*19b0*/  VIADD R19, R22, UR10 ;  /* 0x0000000a16137c36 */ /* 0x000fe20008000000 */
[----:B------:R-:W-:Y:S01]  /*19c0*/  SHF.R.S32.HI R20, RZ, 0x3, R20 ;  /* 0x00000003ff147819 */ /* 0x000fe20000011414 */
[----:B------:R-:W-:-:S02]  /*19d0*/  USHF.L.U32 UR26, UR14, 0x1, URZ ;  /* 0x000000010e1a7899 */ /* 0x000fc4000800063f */
[----:B------:R-:W-:Y:S02]  /*19e0*/  ULEA UR18, UR18, UR27, 0x3 ;  /* 0x0000001b12127291 */ /* 0x000fe4000f8e183f */
[----:B------:R-:W-:Y:S02]  /*19f0*/  ULOP3.LUT UR30, UR6, 0x8, URZ, 0x3c, !UPT ;  /* 0x00000008061e7892 */ /* 0x000fe4000f8e3c3f */
[----:B------:R-:W-:Y:S02]  /*1a00*/  ULOP3.LUT UR19, UR6, 0x18, URZ, 0x3c, !UPT ;  /* 0x0000001806137892 */ /* 0x000fe4000f8e3c3f */
[----:B------:R-:W-:Y:S02]  /*1a10*/  UIADD3.X UR32, URZ, UR12, URZ, UP1, !UPT ;  /* 0x0000000c3f207290 */ /* 0x000fe40008ffe43f */
[----:B------:R-:W-:Y:S02]  /*1a20*/  UIADD3.X UR31, URZ, UR15, URZ, UP2, !UPT ;  /* 0x0000000f3f1f7290 */ /* 0x000fe400097fe43f */
[----:B------:R-:W-:-:S02]  /*1a30*/  ULOP3.LUT UR20, UR7, 0x10000, URZ, 0xfc, !UPT ;  /* 0x0001000007147892 */ /* 0x000fc4000f8efc3f */
[----:B------:R-:W-:-:S12]  /*1a40*/  ULOP3.LUT UR21, UR8, 0x10000, URZ, 0xfc, !UPT ;  /* 0x0001000008157892 */ /* 0x000fd8000f8efc3f */
.L_x_96:
[----:B------:R-:W-:Y:S01]  /*1a50*/  SHF.L.U32 R24, R23, 0x1f, RZ ;  /* 0x0000001f17187819 */ /* 0x000fe200000006ff */
[----:B------:R-:W-:Y:S01]  /*1a60*/  IMAD.MOV.U32 R22, RZ, RZ, RZ ;  /* 0x000000ffff167224 */ /* 0x000fe200078e00ff */
[----:B------:R-:W-:Y:S02]  /*1a70*/  ISETP.GE.AND P1, PT, R16, 0x1, PT ;  /* 0x000000011000780c */ /* 0x000fe40003f26270 */
[----:B0-----:R-:W0:Y:S02]  /*1a80*/  SYNCS.PHASECHK.TRANS64.TRYWAIT P0, [UR18+-0x8], R24 ;  /* 0xfffff818ff0075a7 */ /* 0x001e240008000152 */
[----:B01---5:R-:W-:Y:S09]  /*1a90*/  @!P0 BRA `(.L_x_16) ;  /* 0x0000005800a48947 */ /* 0x023ff20003800000 */
.L_x_148:
[----:B------:R-:W-:Y:S01]  /*1aa0*/  UMOV UR6, URZ ;  /* 0x0000003f00067c82 */ /* 0x000fe20008000000 */
[----:B------:R-:W-:Y:S02]  /*1ab0*/  CS2R R56, SRZ ;  /* 0x0000000000387805 */ /* 0x000fe4000001ff00 */
[----:B------:R-:W-:Y:S02]  /*1ac0*/  CS2R R58, SRZ ;  /* 0x00000000003a7805 */ /* 0x000fe4000001ff00 */
[----:B------:R-:W-:Y:S02]  /*1ad0*/  CS2R R60, SRZ ;  /* 0x00000000003c7805 */ /* 0x000fe4000001ff00 */
[----:B------:R-:W-:Y:S01]  /*1ae0*/  CS2R R62, SRZ ;  /* 0x00000000003e7805 */ /* 0x000fe2000001ff00 */
[----:B------:R-:W-:Y:S01]  /*1af0*/  IMAD.MOV.U32 R64, RZ, RZ, RZ ;  /* 0x000000ffff407224 */ /* 0x000fe200078e00ff */
[----:B0-----:R-:W-:Y:S01]  /*1b00*/  CS2R R24, SRZ ;  /* 0x0000000000187805 */ /* 0x001fe2000001ff00 */
[----:B------:R-:W-:Y:S01]  /*1b10*/  IMAD.MOV.U32 R66, RZ, RZ, RZ ;  /* 0x000000ffff427224 */ /* 0x000fe200078e00ff */
[----:B------:R-:W-:Y:S01]  /*1b20*/  CS2R R26, SRZ ;  /* 0x00000000001a7805 */ /* 0x000fe2000001ff00 */
        /* <DEDUP_REMOVED lines=28> */
[----:B------:R-:W-:-:S02]  /*1cf0*/  IMAD.MOV.U32 R96, RZ, RZ, RZ ;  /* 0x000000ffff607224 */ /* 0x000fc400078e00ff */
[----:B------:R-:W-:Y:S02]  /*1d00*/  IMAD.MOV.U32 R98, RZ, RZ, RZ ;  /* 0x000000ffff627224 */ /* 0x000fe400078e00ff */
[----:B------:R-:W-:Y:S02]  /*1d10*/  IMAD.MOV.U32 R100, RZ, RZ, RZ ;  /* 0x000000ffff647224 */ /* 0x000fe400078e00ff */
[----:B------:R-:W-:Y:S02]  /*1d20*/  IMAD.MOV.U32 R102, RZ, RZ, RZ ;  /* 0x000000ffff667224 */ /* 0x000fe400078e00ff */
[----:B------:R-:W-:Y:S02]  /*1d30*/  IMAD.MOV.U32 R104, RZ, RZ, RZ ;  /* 0x000000ffff687224 */ /* 0x000fe400078e00ff */
[----:B------:R-:W-:Y:S02]  /*1d40*/  IMAD.MOV.U32 R106, RZ, RZ, RZ ;  /* 0x000000ffff6a7224 */ /* 0x000fe400078e00ff */
[----:B------:R-:W-:Y:S01]  /*1d50*/  IMAD.MOV.U32 R108, RZ, RZ, RZ ;  /* 0x000000ffff6c7224 */ /* 0x000fe200078e00ff */
[----:B------:R-:W-:Y:S06]  /*1d60*/  @!P1 BRA `(.L_x_17) ;  /* 0x0000000400749947 */ /* 0x000fec0003800000 */
[----:B------:R-:W-:Y:S01]  /*1d70*/  IMAD.MOV.U32 R22, RZ, RZ, RZ ;  /* 0x000000ffff167224 */ /* 0x000fe200078e00ff */
[----:B------:R-:W-:Y:S01]  /*1d80*/  UMOV UR6, URZ ;  /* 0x0000003f00067c82 */ /* 0x000fe20008000000 */
[----:B------:R-:W-:Y:S01]  /*1d90*/  IMAD.MOV.U32 R65, RZ, RZ, R16 ;  /* 0x000000ffff417224 */ /* 0x000fe200078e0010 */
[----:B------:R-:W-:Y:S01]  /*1da0*/  UPLOP3.LUT UP0, UPT, UPT, UPT, UPT, 0x40, 0x0 ;  /* 0x000000000000789c */ /* 0x000fe20003f0e870 */
[----:B------:R-:W-:Y:S01]  /*1db0*/  IMAD.U32 R71, RZ, RZ, UR4 ;  /* 0x00000004ff477e24 */ /* 0x000fe2000f8e00ff */
[----:B------:R-:W-:Y:S01]  /*1dc0*/  UMOV UR24, UR5 ;  /* 0x0000000500187c82 */ /* 0x000fe20008000000 */
[----:B------:R-:W-:Y:S01]  /*1dd0*/  UMOV UR25, UR5 ;  /* 0x0000000500197c82 */ /* 0x000fe20008000000 */
[----:B------:R-:W-:Y:S01]  /*1de0*/  UMOV UR7, URZ ;  /* 0x0000003f00077c82 */ /* 0x000fe20008000000 */
[----:B------:R-:W-:-:S06]  /*1df0*/  ULDC UR33, c[0x0][0x644] ;  /* 0x0001910000217ab9 */ /* 0x000fcc0000000800 */
.L_x_25:
[----:B------:R-:W-:-:S13]  /*1e00*/  ISETP.NE.AND P1, PT, R21, 0x3, PT ;  /* 0x000000031500780c */ /* 0x000fda0003f25270 */
[----:B01----:R-:W-:Y:S05]  /*1e10*/  @!P1 BRA `(.L_x_18) ;  /* 0x0000000000049947 */ /* 0x003fea0003800000 */
[----:B------:R-:W-:Y:S01]  /*1e20*/  BPT.TRAP 0x1 ;  /* 0x000000040000795c */ /* 0x000fe20000300000 */
.L_x_18:
[----:B------:R-:W-:Y:S01]  /*1e30*/  ULEA UR8, UR24, UR17, 0x3 ;  /* 0x0000001118087291 */ /* 0x000fe2000f8e183f */
[----:B------:R-:W-:-:S08]  /*1e40*/  SHF.L.U32 R69, R71, 0x1f, RZ ;  /* 0x0000001f47457819 */ /* 0x000fd000000006ff */
[----:B------:R0:W1:Y:S01]  /*1e50*/  SYNCS.PHASECHK.TRANS64.TRYWAIT P0, [UR8], R69 ;  /* 0x00000045ff0075a7 */ /* 0x0000620008000148 */
[----:B------:R-:W-:Y:S05]  /*1e60*/  @!P1 BRA `(.L_x_19) ;  /* 0x0000000000049947 */ /* 0x000fea0003800000 */
[----:B------:R-:W-:Y:S01]  /*1e70*/  BPT.TRAP 0x1 ;  /* 0x000000040000795c */ /* 0x000fe20000300000 */
.L_x_19:
[----:B------:R-:W-:-:S04]  /*1e80*/  IMAD.U32 R67, RZ, RZ, UR24 ;  /* 0x00000018ff437e24 */ /* 0x000fc8000f8e00ff */
[----:B------:R-:W-:Y:S01]  /*1e90*/  IMAD R67, R67, 0x200, R20 ;  /* 0x0000020043437824 */ /* 0x000fe200078e0214 */
[----:B-1----:R-:W-:Y:S06]  /*1ea0*/  @P0 BRA `(.L_x_20) ;  /* 0x0000000000080947 */ /* 0x002fec0003800000 */
[----:B------:R-:W1:Y:S02]  /*1eb0*/  SYNCS.PHASECHK.TRANS64.TRYWAIT P0, [UR8], R69 ;  /* 0x00000045ff0075a7 */ /* 0x000e640008000148 */
[----:B-1----:R-:W-:Y:S05]  /*1ec0*/  @!P0 BRA `(.L_x_21) ;  /* 0x0000005400b08947 */ /* 0x002fea0003800000 */
.L_x_20:
[----:B------:R-:W2:Y:S01]  /*1ed0*/  LDS R67, [R67+UR17+0x33300] ;  /* 0x0333001143437984 */ /* 0x000ea20008000800 */
[----:B------:R-:W-:Y:S02]  /*1ee0*/  USEL UR7, UR7, URZ, !UP0 ;  /* 0x0000003f07077287 */ /* 0x000fe4000c000000 */
[----:B------:R-:W-:Y:S02]  /*1ef0*/  ULEA UR8, UR24, UR20, 0x7 ;  /* 0x0000001418087291 */ /* 0x000fe4000f8e383f */
[----:B------:R-:W-:Y:S02]  /*1f00*/  UISETP.NE.U32.AND UP0, UPT, UR7, URZ, UPT ;  /* 0x0000003f0700728c */ /* 0x000fe4000bf05070 */
[----:B------:R-:W-:Y:S01]  /*1f10*/  ULEA UR10, UR24, UR21, 0x8 ;  /* 0x00000015180a7291 */ /* 0x000fe2000f8e403f */
[----:B------:R-:W-:Y:S01]  /*1f20*/  UMOV UR9, 0xc0000010 ;  /* 0xc000001000097882 */ /* 0x000fe20000000000 */
[----:B------:R-:W-:Y:S01]  /*1f30*/  UMOV UR11, 0x80000020 ;  /* 0x80000020000b7882 */ /* 0x000fe20000000000 */
[----:B------:R-:W-:Y:S01]  /*1f40*/  UIADD3 UR6, UR6, 0x1, URZ ;  /* 0x0000000106067890 */ /* 0x000fe2000fffe03f */
[----:B--2---:R-:W-:-:S06]  /*1f50*/  WARPGROUP.ARRIVE ;  /* 0x00000000000079c5 */ /* 0x004fcc0000000000 */
[----:B------:R-:W-:Y:S01]  /*1f60*/  QGMMA.SP.64x64x64.F32.E4M3.E4M3 R24, gdesc[UR8], R24, UP0, R67, gsb0 ;  /* 0x04e04300081879f3 */ /* 0x000fe2000b800a18 */
[----:B------:R-:W-:-:S04]  /*1f70*/  UISETP.NE.AND UP0, UPT, UR6, UR33, UPT ;  /* 0x000000210600728c */ /* 0x000fc8000bf05270 */
[----:B------:R-:W-:-:S04]  /*1f80*/  USEL UR7, URZ, 0x1, UP0 ;  /* 0x000000013f077887 */ /* 0x000fc80008000000 */
[----:B------:R-:W-:-:S06]  /*1f90*/  UISETP.NE.AND UP0, UPT, UR7, URZ, UPT ;  /* 0x0000003f0700728c */ /* 0x000fcc000bf05270 */
[----:B------:R-:W-:Y:S01]  /*1fa0*/  PLOP3.LUT P0, PT, PT, PT, UP0, 0x80, 0x0 ;  /* 0x000000000000781c */ /* 0x000fe20003f0f008 */
[----:B------:R-:W-:-:S12]  /*1fb0*/  WARPGROUP.DEPBAR.LE gsb0, 0x0 ;  /* 0x00008000000079c5 */ /* 0x000fd80000010000 */
[----:B------:R-:W-:Y:S05]  /*1fc0*/  @!P0 BRA `(.L_x_22) ;  /* 0x0000000000888947 */ /* 0x000fea0003800000 */
[----:B------:R-:W-:Y:S01]  /*1fd0*/  FADD R63, R24, R63 ;  /* 0x0000003f183f7221 */ /* 0x000fe20000000000 */
[----:B------:R-:W-:-:S01]  /*1fe0*/  FADD R108, R25, R108 ;  /* 0x0000006c196c7221 */ /* 0x000fc20000000000 */
        /* <DEDUP_REMOVED lines=30> */
[----:B------:R-:W-:-:S02]  /*21d0*/  WARPGROUP.DEPBAR.LE gsb0, 0x0 ;  /* 0x00008000000079c5 */ /* 0x000fc40000010000 */
[----:B------:R-:W-:-:S05]  /*21e0*/  UMOV UR6, URZ ;  /* 0x0000003f00067c82 */ /* 0x000fca0008000000 */
.L_x_22:
[----:B------:R-:W-:Y:S05]  /*21f0*/  @!P1 BRA `(.L_x_23) ;  /* 0x0000000000049947 */ /* 0x000fea0003800000 */
[----:B------:R-:W-:Y:S01]  /*2200*/  BPT.TRAP 0x1 ;  /* 0x000000040000795c */ /* 0x000fe20000300000 */
.L_x_23:
[----:B------:R-:W-:Y:S01]  /*2210*/  ULEA UR7, UR25, UR17, 0x3 ;  /* 0x0000001119077291 */ /* 0x000fe2000f8e183f */
[----:B------:R-:W-:-:S03]  /*2220*/  ISETP.GT.U32.AND P0, PT, R6, 0x1, PT ;  /* 0x000000010600780c */ /* 0x000fc60003f04070 */
[----:B------:R-:W-:-:S04]  /*2230*/  UIADD3 UR7, UR7, 0x110, URZ ;  /* 0x0000011007077890 */ /* 0x000fc8000fffe03f */
[----:B------:R-:W-:-:S09]  /*2240*/  UPRMT UR7, URZ, 0x654, UR7 ;  /* 0x000006543f077896 */ /* 0x000fd20008000007 */
[----:B------:R-:W-:Y:S01]  /*2250*/  SYNCS.ARRIVE.TRANS64.RED.A1T0 RZ, [UR7], RZ ;  /* 0x000000ffffff79a7 */ /* 0x000fe20008100407 */
[----:B------:R-:W-:Y:S05]  /*2260*/  @P0 BRA `(.L_x_24) ;  /* 0x0000000000040947 */ /* 0x000fea0003800000 */
[----:B------:R-:W-:Y:S01]  /*2270*/  BPT.TRAP 0x1 ;  /* 0x000000040000795c */ /* 0x000fe20000300000 */
.L_x_24:
[----:B------:R-:W-:Y:S01]  /*2280*/  UIADD3 UR24, UR24, 0x1, URZ ;  /* 0x0000000118187890 */ /* 0x000fe2000fffe03f */
[C---:B------:R-:W-:Y:S01]  /*2290*/  ISETP.GT.AND P0, PT, R65.reuse, 0x1, PT ;  /* 0x000000014100780c */ /* 0x040fe20003f04270 */
[----:B------:R-:W-:Y:S01]  /*22a0*/  UIADD3 UR25, UR25, 0x1, URZ ;  /* 0x0000000119197890 */ /* 0x000fe2000fffe03f */
[----:B------:R-:W-:Y:S01]  /*22b0*/  VIADD R65, R65, 0xffffffff ;  /* 0xffffffff41417836 */ /* 0x000fe20000000000 */
[----:B------:R-:W-:Y:S02]  /*22c0*/  UISETP.NE.AND UP1, UPT, UR24, 0x22, UPT ;  /* 0x000000221800788c */ /* 0x000fe4000bf25270 */
[----:B------:R-:W-:Y:S02]  /*22d0*/  UISETP.NE.AND UP2, UPT, UR25, 0x22, UPT ;  /* 0x000000221900788c */ /* 0x000fe4000bf45270 */
[----:B------:R-:W-:Y:S02]  /*22e0*/  USEL UR7, URZ, 0x1, UP1 ;  /* 0x000000013f077887 */ /* 0x000fe40008800000 */
[----:B------:R-:W-:-:S02]  /*22f0*/  USEL UR24, UR24, URZ, UP1 ;  /* 0x0000003f18187287 */ /* 0x000fc40008800000 */
[----:B------:R-:W-:Y:S02]  /*2300*/  USEL UR25, UR25, URZ, UP2 ;  /* 0x0000003f19197287 */ /* 0x000fe40009000000 */
[----:B------:R-:W-:Y:S01]  /*2310*/  LOP3.LUT R71, R71, UR7, RZ, 0x3c, !PT ;  /* 0x0000000747477c12 */ /* 0x000fe2000f8e3cff */
[----:B------:R-:W-:Y:S01]  /*2320*/  UMOV UR7, 0x1 ;  /* 0x0000000100077882 */ /* 0x000fe20000000000 */
[----:B------:R-:W-:Y:S08]  /*2330*/  @P0 BRA `(.L_x_25) ;  /* 0xfffffff800b00947 */ /* 0x000ff0000383ffff */
.L_x_17:
[----:B------:R-:W-:Y:S01]  /*2340*/  UISETP.NE.AND UP0, UPT, UR6, URZ, UPT ;  /* 0x0000003f0600728c */ /* 0x000fe2000bf05270 */
[----:B------:R-:W-:Y:S01]  /*2350*/  IMAD.U32 R67, RZ, RZ, UR30 ;  /* 0x0000001eff437e24 */ /* 0x000fe2000f8e00ff */
[----:B------:R-:W-:Y:S02]  /*2360*/  SHF.L.U32 R65, R23, 0x1f, RZ ;  /* 0x0000001f17417819 */ /* 0x000fe400000006ff */
[----:B------:R-:W-:-:S06]  /*2370*/  USEL UR6, URZ, 0x1, !UP0 ;  /* 0x000000013f067887 */ /* 0x000fcc000c000000 */
[----:B------:R-:W-:-:S13]  /*2380*/  ISETP.NE.AND P0, PT, RZ, UR6, PT ;  /* 0x00000006ff007c0c */ /* 0x000fda000bf05270 */
[----:B------:R-:W-:Y:S05]  /*2390*/  @!P0 BRA `(.L_x_26) ;  /* 0x0000000000848947 */ /* 0x000fea0003800000 */
[----:B------:R-:W-:Y:S01]  /*23a0*/  FADD R63, R24, R63 ;  /* 0x0000003f183f7221 */ /* 0x000fe20000000000 */
        /* <DEDUP_REMOVED lines=31> */
[----:B------:R-:W-:-:S06]  /*25a0*/  WARPGROUP.DEPBAR.LE gsb0, 0x0 ;  /* 0x00008000000079c5 */ /* 0x000fcc0000010000 */
.L_x_26:
[----:B------:R2:W-:Y:S01]  /*25b0*/  SYNCS.ARRIVE.TRANS64.A1T0 RZ, [R67+UR27], RZ ;  /* 0x000000ff43ff79a7 */ /* 0x0005e2000810001b */
[----:B------:R-:W-:Y:S02]  /*25c0*/  WARPGROUP.DEPBAR.LE gsb0, 0x0 ;  /* 0x00008000000079c5 */ /* 0x000fe40000010000 */
[----:B------:R-:W-:Y:S01]  /*25d0*/  UIADD3 UR5, UR5, UR26, URZ ;  /* 0x0000001a05057290 */ /* 0x000fe2000fffe03f */
[----:B------:R-:W-:Y:S01]  /*25e0*/  SHF.R.S32.HI R28, RZ, 0x1f, R5 ;  /* 0x0000001fff1c7819 */ /* 0x000fe20000011405 */
[----:B------:R-:W-:Y:S02]  /*25f0*/  UISETP.GE.U32.AND UP1, UPT, UR26, 0x22, UPT ;  /* 0x000000221a00788c */ /* 0x000fe4000bf26070 */
[----:B------:R-:W-:Y:S01]  /*2600*/  UISETP.GT.U32.AND UP0, UPT, UR5, 0x21, UPT ;  /* 0x000000210500788c */ /* 0x000fe2000bf04070 */
[----:B------:R-:W3:Y:S01]  /*2610*/  SYNCS.PHASECHK.TRANS64.TRYWAIT P0, [UR18+0x8], R65 ;  /* 0x00000841ff0075a7 */ /* 0x000ee20008000152 */
[----:B------:R-:W-:Y:S02]  /*2620*/  UIMAD.WIDE.U32 UR6, UR5, -0xf0f0f0f, URZ ;  /* 0xf0f0f0f1050678a5 */ /* 0x000fe4000f8e003f */
[----:B------:R-:W-:-:S02]  /*2630*/  UISETP.LT.U32.AND UP0, UPT, UR26, 0x22, UP0 ;  /* 0x000000221a00788c */ /* 0x000fc40008701070 */
[----:B------:R-:W-:Y:S02]  /*2640*/  USHF.R.U32.HI UR6, URZ, 0x5, UR7 ;  /* 0x000000053f067899 */ /* 0x000fe40008011607 */
[----:B------:R-:W-:Y:S02]  /*2650*/  USEL UR8, URZ, 0x1, !UP0 ;  /* 0x000000013f087887 */ /* 0x000fe4000c000000 */
[----:B------:R-:W-:Y:S02]  /*2660*/  UIMAD UR5, UR6, -0x22, UR5 ;  /* 0xffffffde060578a4 */ /* 0x000fe4000f8e0205 */
[----:B------:R-:W-:-:S04]  /*2670*/  ULOP3.LUT UR4, UR4, UR8, URZ, 0x3c, !UPT ;  /* 0x0000000804047292 */ /* 0x000fc8000f8e3c3f */
[----:B------:R-:W-:Y:S01]  /*2680*/  @UP1 ULOP3.LUT UR4, UR4, 0x1, UR6, 0x78, !UPT ;  /* 0x0000000104041892 */ /* 0x000fe2000f8e7806 */
[----:B--23--:R-:W-:Y:S11]  /*2690*/  @!P0 BRA `(.L_x_27) ;  /* 0x0000004c00d48947 */ /* 0x00cff60003800000 */
.L_x_149:
[----:B------:R-:W-:Y:S01]  /*26a0*/  ULDC.64 UR6, c[0x0][0x6d0] ;  /* 0x0001b40000067ab9 */ /* 0x000fe20000000a00 */
[----:B------:R-:W-:Y:S02]  /*26b0*/  IMAD.SHL.U32 R34, R0, 0x40, RZ ;  /* 0x0000004000227824 */ /* 0x000fe400078e00ff */
[----:B------:R-:W-:Y:S02]  /*26c0*/  IMAD R26, R28, UR6, RZ ;  /* 0x000000061c1a7c24 */ /* 0x000fe4000f8e02ff */
[C---:B--2---:R-:W-:Y:S01]  /*26d0*/  IMAD.WIDE.U32 R24, R5.reuse, UR6, R10 ;  /* 0x0000000605187c25 */ /* 0x044fe2000f8e000a */
[----:B------:R-:W-:Y:S01]  /*26e0*/  ULDC UR6, c[0x0][0x284] ;  /* 0x0000a10000067ab9 */ /* 0x000fe20000000800 */
[----:B------:R-:W-:Y:S02]  /*26f0*/  SHF.R.S32.HI R35, RZ, 0x1f, R34 ;  /* 0x0000001fff237819 */ /* 0x000fe40000011422 */
[----:B------:R-:W-:Y:S01]  /*2700*/  IMAD.SHL.U32 R27, R4, 0x40, RZ ;  /* 0x00000040041b7824 */ /* 0x000fe200078e00ff */
[C---:B------:R-:W-:Y:S01]  /*2710*/  ISETP.GE.AND P0, PT, R34.reuse, UR6, PT ;  /* 0x0000000622007c0c */ /* 0x040fe2000bf06270 */
[----:B------:R-:W-:Y:S01]  /*2720*/  ULDC UR6, c[0x0][0x288] ;  /* 0x0000a20000067ab9 */ /* 0x000fe20000000800 */
[----:B------:R-:W-:Y:S01]  /*2730*/  IMAD R29, R5, UR7, R26 ;  /* 0x00000007051d7c24 */ /* 0x000fe2000f8e021a */
[----:B------:R-:W-:-:S02]  /*2740*/  IADD3 R24, P1, R34, R24, RZ ;  /* 0x0000001822187210 */ /* 0x000fc40007f3e0ff */
[----:B------:R-:W-:Y:S02]  /*2750*/  ISETP.GE.OR P0, PT, R27, UR6, P0 ;  /* 0x000000061b007c0c */ /* 0x000fe40008706670 */
[----:B------:R-:W-:-:S11]  /*2760*/  IADD3.X R25, R35, R25, R29, P1, !PT ;  /* 0x0000001923197210 */ /* 0x000fd60000ffe41d */
[----:B------:R-:W-:Y:S05]  /*2770*/  @P0 BRA `(.L_x_28) ;  /* 0x0000002400840947 */ /* 0x000fea0003800000 */
[----:B------:R-:W2:Y:S01]  /*2780*/  LDC.64 R44, c[0x0][0x6c8] ;  /* 0x0001b200ff2c7b82 */ /* 0x000ea20000000a00 */
[----:B-----5:R-:W-:Y:S01]  /*2790*/  FSETP.NEU.AND P2, PT, R13, RZ, PT ;  /* 0x000000ff0d00720b */ /* 0x020fe20003f4d000 */
[----:B------:R-:W-:Y:S01]  /*27a0*/  IMAD.WIDE R38, R4, 0x40, R14 ;  /* 0x0000004004267825 */ /* 0x000fe200078e020e */
[----:B------:R-:W-:Y:S03]  /*27b0*/  BSSY B0, `(.L_x_28) ;  /* 0x000025d000007945 */ /* 0x000fe60003800000 */
[----:B------:R-:W-:Y:S02]  /*27c0*/  IMAD.IADD R0, R18, 0x1, -R27 ;  /* 0x0000000112007824 */ /* 0x000fe400078e0a1b */
[----:B------:R-:W-:-:S03]  /*27d0*/  IMAD.IADD R40, R19, 0x1, -R34 ;  /* 0x0000000113287824 */ /* 0x000fc600078e0a22 */
[----:B------:R-:W-:-:S04]  /*27e0*/  ISETP.GT.AND P1, PT, R0, RZ, PT ;  /* 0x000000ff0000720c */ /* 0x000fc80003f24270 */
[----:B------:R-:W-:Y:S01]  /*27f0*/  ISETP.GT.AND P0, PT, R40, RZ, P1 ;  /* 0x000000ff2800720c */ /* 0x000fe20000f04270 */
[-C--:B--2---:R-:W-:Y:S02]  /*2800*/  IMAD R4, R39, R44.reuse, RZ ;  /* 0x0000002c27047224 */ /* 0x084fe400078e02ff */
[----:B------:R-:W-:-:S04]  /*2810*/  IMAD.WIDE.U32 R30, R38, R44, R24 ;  /* 0x0000002c261e7225 */ /* 0x000fc800078e0018 */
[----:B------:R-:W-:-:S04]  /*2820*/  IMAD R25, R38, R45, R4 ;  /* 0x0000002d26197224 */ /* 0x000fc800078e0204 */
[----:B------:R-:W-:Y:S01]  /*2830*/  IMAD.IADD R43, R31, 0x1, R25 ;  /* 0x000000011f2b7824 */ /* 0x000fe200078e0219 */
[----:B------:R-:W-:Y:S06]  /*2840*/  @!P2 BRA `(.L_x_29) ;  /* 0x0000001800a0a947 */ /* 0x000fec0003800000 */
[----:B------:R-:W-:Y:S01]  /*2850*/  ULDC.64 UR6, c[0x0][0x6b8] ;  /* 0x0001ae0000067ab9 */ /* 0x000fe20000000a00 */
[----:B------:R-:W-:Y:S01]  /*2860*/  ULDC.64 UR24, c[0x0][0x6b0] ;  /* 0x0001ac0000187ab9 */ /* 0x000fe20000000a00 */
[----:B------:R-:W-:Y:S01]  /*2870*/  IMAD.WIDE.U32 R24, R5, UR6, R10 ;  /* 0x0000000605187c25 */ /* 0x000fe2000f8e000a */
[----:B------:R-:W-:Y:S01]  /*2880*/  ULDC.64 UR8, c[0x0][0x6a8] ;  /* 0x0001aa0000087ab9 */ /* 0x000fe20000000a00 */
[----:B------:R-:W2:Y:S01]  /*2890*/  LDC.64 R36, c[0x0][0x6b0] ;  /* 0x0001ac00ff247b82 */ /* 0x000ea20000000a00 */
[----:B------:R-:W-:Y:S01]  /*28a0*/  ULDC.64 UR10, c[0x0][0x6c0] ;  /* 0x0001b000000a7ab9 */ /* 0x000fe20000000a00 */
[----:B------:R-:W-:Y:S01]  /*28b0*/  IMAD R4, R28, UR6, RZ ;  /* 0x000000061c047c24 */ /* 0x000fe2000f8e02ff */
[----:B------:R-:W-:Y:S01]  /*28c0*/  IADD3 R26, P2, R34, R24, RZ ;  /* 0x00000018221a7210 */ /* 0x000fe20007f5e0ff */
[----:B------:R-:W-:Y:S02]  /*28d0*/  IMAD R29, R39, UR24, RZ ;  /* 0x00000018271d7c24 */ /* 0x000fe4000f8e02ff */
[----:B------:R-:W-:-:S02]  /*28e0*/  IMAD R41, R5, UR7, R4 ;  /* 0x0000000705297c24 */ /* 0x000fc4000f8e0204 */
[----:B------:R-:W-:-:S03]  /*28f0*/  IMAD R39, R38, UR25, R29 ;  /* 0x0000001926277c24 */ /* 0x000fc6000f8e021d */
[----:B------:R-:W-:-:S03]  /*2900*/  IADD3.X R27, R35, R25, R41, P2, !PT ;  /* 0x00000019231b7210 */ /* 0x000fc600017fe429 */
[----:B------:R-:W-:-:S04]  /*2910*/  IMAD.WIDE.U32 R24, R38, UR24, R26 ;  /* 0x0000001826187c25 */ /* 0x000fc8000f8e001a */
[----:B------:R-:W-:Y:S01]  /*2920*/  IMAD.IADD R25, R25, 0x1, R39 ;  /* 0x0000000119197824 */ /* 0x000fe200078e0227 */
[----:B------:R-:W-:-:S04]  /*2930*/  LEA R28, P2, R24, UR8, 0x2 ;  /* 0x00000008181c7c11 */ /* 0x000fc8000f8410ff */
[----:B------:R-:W-:-:S05]  /*2940*/  LEA.HI.X R29, R24, UR9, R25, 0x2, P2 ;  /* 0x00000009181d7c11 */ /* 0x000fca00090f1419 */
[----:B------:R-:W3:Y:S01]  /*2950*/  @P0 LDG.E.LTC128B R4, desc[UR22][R28.64] ;  /* 0x000000161c040981 */ /* 0x000ee2000c1e1920 */
[----:B------:R-:W-:Y:S01]  /*2960*/  IMAD.WIDE.U32 R32, R38, UR24, R34 ;  /* 0x0000001826207c25 */ /* 0x000fe2000f8e0022 */
[----:B------:R-:W-:Y:S01]  /*2970*/  LEA R24, P2, R30, UR10, 0x2 ;  /* 0x0000000a1e187c11 */ /* 0x000fe2000f8410ff */
[----:B------:R-:W-:Y:S02]  /*2980*/  BSSY B1, `(.L_x_30) ;  /* 0x0000018000017945 */ /* 0x000fe40003800000 */
[----:B--2---:R-:W-:Y:S01]  /*2990*/  IMAD.WIDE.U32 R36, R38, UR24, R36 ;  /* 0x0000001826247c25 */ /* 0x004fe2000f8e0024 */
[----:B------:R-:W-:Y:S02]  /*29a0*/  IADD3 R32, P4, R10, R32, RZ ;  /* 0x000000200a207210 */ /* 0x000fe40007f9e0ff */
[----:B------:R-:W-:Y:S02]  /*29b0*/  LEA.HI.X R25, R30, UR11, R43, 0x2, P2 ;  /* 0x0000000b1e197c11 */ /* 0x000fe400090f142b */
[----:B------:R-:W-:-:S02]  /*29c0*/  LEA R30, P2, R44, R24, 0x2 ;  /* 0x000000182c1e7211 */ /* 0x000fc400078410ff */
[----:B------:R-:W-:Y:S01]  /*29d0*/  IADD3.X R33, R11, R39, R33, P4, !PT ;  /* 0x000000270b217210 */ /* 0x000fe200027fe421 */
[----:B------:R-:W-:Y:S01]  /*29e0*/  IMAD.IADD R39, R39, 0x1, R37 ;  /* 0x0000000127277824 */ /* 0x000fe200078e0225 */
[----:B------:R-:W-:Y:S02]  /*29f0*/  IADD3 R38, P4, R26, R36, RZ ;  /* 0x000000241a267210 */ /* 0x000fe40007f9e0ff */
[----:B------:R-:W-:Y:S01]  /*2a00*/  LEA.HI.X R31, R44, R25, R45, 0x2, P2 ;  /* 0x000000192c1f7211 */ /* 0x000fe200010f142d */
[----:B------:R-:W-:Y:S01]  /*2a10*/  IMAD.WIDE.U32 R32, R5, UR6, R32 ;  /* 0x0000000605207c25 */ /* 0x000fe2000f8e0020 */
[----:B------:R-:W-:Y:S02]  /*2a20*/  ISETP.GT.AND P2, PT, R0, 0x1, PT ;  /* 0x000000010000780c */ /* 0x000fe40003f44270 */
[----:B------:R-:W-:Y:S01]  /*2a30*/  LEA R26, P6, R38, UR8, 0x2 ;  /* 0x00000008261a7c11 */ /* 0x000fe2000f8c10ff */
[----:B------:R-:W-:Y:S01]  /*2a40*/  IMAD.X R27, R39, 0x1, R27, P4 ;  /* 0x00000001271b7824 */ /* 0x000fe200020e061b */
[----:B------:R-:W-:-:S04]  /*2a50*/  ISETP.GT.AND P4, PT, R40, RZ, P2 ;  /* 0x000000ff2800720c */ /* 0x000fc80001784270 */
[----:B------:R-:W-:Y:S01]  /*2a60*/  LEA.HI.X R27, R38, UR9, R27, 0x2, P6 ;  /* 0x00000009261b7c11 */ /* 0x000fe2000b0f141b */
[----:B---3--:R-:W-:Y:S01]  /*2a70*/  FMUL R42, R4, R13 ;  /* 0x0000000d042a7220 */ /* 0x008fe20000400000 */
[----:B------:R-:W-:-:S03]  /*2a80*/  IMAD.MOV.U32 R38, RZ, RZ, R4 ;  /* 0x000000ffff267224 */ /* 0x000fc600078e0004 */
[----:B------:R-:W-:-:S05]  /*2a90*/  FFMA R63, R63, R7, R42 ;  /* 0x000000073f3f7223 */ /* 0x000fca000000002a */
[----:B------:R2:W-:Y:S01]  /*2aa0*/  @P0 STG.E desc[UR22][R24.64], R63 ;  /* 0x0000003f18000986 */ /* 0x0005e2000c101916 */
[----:B------:R-:W-:-:S04]  /*2ab0*/  IADD3 R36, P0, P5, R10, R36, R34 ;  /* 0x000000240a247210 */ /* 0x000fc80007d1e022 */
[----:B------:R-:W-:Y:S01]  /*2ac0*/  IADD3.X R37, R11, R39, R35, P0, P5 ;  /* 0x000000270b257210 */ /* 0x000fe200007ea423 */
[----:B------:R-:W-:Y:S01]  /*2ad0*/  IMAD.IADD R35, R41, 0x1, R33 ;  /* 0x0000000129237824 */ /* 0x000fe200078e0221 */
[----:B------:R-:W-:Y:S07]  /*2ae0*/  @!P4 BRA `(.L_x_31) ;  /* 0x000000000004c947 */ /* 0x000fee0003800000 */
[----:B------:R3:W5:Y:S02]  /*2af0*/  LDG.E.LTC128B R38, desc[UR22][R26.64] ;  /* 0x000000161a267981 */ /* 0x000764000c1e1920 */
.L_x_31:
[----:B------:R-:W-:Y:S05]  /*2b00*/  BSYNC B1 ;  /* 0x0000000000017941 */ /* 0x000fea0003800000 */
.L_x_30:
[----:B-----5:R-:W-:Y:S01]  /*2b10*/  FMUL R4, R38, R13 ;  /* 0x0000000d26047220 */ /* 0x020fe20000400000 */
[----:B------:R-:W-:Y:S01]  /*2b20*/  ISETP.GT.AND P1, PT, R40, 0x8, P1 ;  /* 0x000000082800780c */ /* 0x000fe20000f24270 */
[----:B------:R-:W-:Y:S01]  /*2b30*/  BSSY B1, `(.L_x_32) ;  /* 0x0000009000017945 */ /* 0x000fe20003800000 */
[----:B------:R-:W-:Y:S01]  /*2b40*/  LEA R34, P5, R32, UR8, 0x2 ;  /* 0x0000000820227c11 */ /* 0x000fe2000f8a10ff */
[----:B------:R-:W-:Y:S01]  /*2b50*/  FFMA R33, R108, R7, R4 ;  /* 0x000000076c217223 */ /* 0x000fe20000000004 */
[----:B------:R-:W-:Y:S01]  /*2b60*/  ISETP.GT.AND P0, PT, R0, 0x8, PT ;  /* 0x000000080000780c */ /* 0x000fe20003f04270 */
[----:B------:R-:W-:Y:S01]  /*2b70*/  IMAD.WIDE.U32 R4, R5, UR6, R36 ;  /* 0x0000000605047c25 */ /* 0x000fe2000f8e0024 */
[----:B------:R-:W-:Y:S02]  /*2b80*/  LEA.HI.X R35, R32, UR9, R35, 0x2, P5 ;  /* 0x0000000920237c11 */ /* 0x000fe4000a8f1423 */
[----:B------:R4:W-:Y:S05]  /*2b90*/  @P4 STG.E desc[UR22][R30.64], R33 ;  /* 0x000000211e004986 */ /* 0x0009ea000c101916 */
[----:B------:R-:W-:Y:S05]  /*2ba0*/  @!P1 BRA `(.L_x_33) ;  /* 0x0000000000049947 */ /* 0x000fea0003800000 */
[----:B------:R0:W5:Y:S02]  /*2bb0*/  LDG.E.LTC128B R38, desc[UR22][R34.64+0x20] ;  /* 0x0000201622267981 */ /* 0x000164000c1e1920 */
.L_x_33:
[----:B------:R-:W-:Y:S05]  /*2bc0*/  BSYNC B1 ;  /* 0x0000000000017941 */ /* 0x000fea0003800000 */
.L_x_32:
[----:B------:R-:W-:Y:S01]  /*2bd0*/  IMAD.IADD R5, R41, 0x1, R5 ;  /* 0x0000000129057824 */ /* 0x000fe200078e0205 */
[----:B------:R-:W-:Y:S01]  /*2be0*/  LEA R32, P4, R4, UR8, 0x2 ;  /* 0x0000000804207c11 */ /* 0x000fe2000f8810ff */
[----:B0----5:R-:W-:Y:S01]  /*2bf0*/  FMUL R34, R38, R13 ;  /* 0x0000000d26227220 */ /* 0x021fe20000400000 */
[----:B------:R-:W-:Y:S01]  /*2c00*/  ISETP.GT.AND P2, PT, R40, 0x8, P2 ;  /* 0x000000082800780c */ /* 0x000fe20001744270 */
[----:B------:R-:W-:Y:S01]  /*2c10*/  BSSY B1, `(.L_x_34) ;  /* 0x0000008000017945 */ /* 0x000fe20003800000 */
[----:B----4-:R-:W-:Y:S01]  /*2c20*/  LEA.HI.X R33, R4, UR9, R5, 0x2, P4 ;  /* 0x0000000904217c11 */ /* 0x010fe2000a0f1405 */
[----:B------:R-:W-:Y:S01]  /*2c30*/  FFMA R61, R61, R7, R34 ;  /* 0x000000073d3d7223 */ /* 0x000fe20000000022 */
[----:B------:R-:W-:Y:S02]  /*2c40*/  @P1 IMAD.MOV.U32 R4, RZ, RZ, R24 ;  /* 0x000000ffff041224 */ /* 0x000fe400078e0018 */
[----:B------:R-:W-:-:S05]  /*2c50*/  @P1 IMAD.MOV.U32 R5, RZ, RZ, R25 ;  /* 0x000000ffff051224 */ /* 0x000fca00078e0019 */
[----:B------:R0:W-:Y:S02]  /*2c60*/  @P1 STG.E desc[UR22][R4.64+0x20], R61 ;  /* 0x0000203d04001986 */ /* 0x0001e4000c101916 */
[----:B------:R-:W-:Y:S05]  /*2c70*/  @!P2 BRA `(.L_x_35) ;  /* 0x000000000004a947 */ /* 0x000fea0003800000 */
[----:B------:R4:W5:Y:S02]  /*2c80*/  LDG.E.LTC128B R38, desc[UR22][R32.64+0x20] ;  /* 0x0000201620267981 */ /* 0x000964000c1e1920 */
.L_x_35:
[----:B------:R-:W-:Y:S05]  /*2c90*/  BSYNC B1 ;  /* 0x0000000000017941 */ /* 0x000fea0003800000 */
.L_x_34:
[----:B0----5:R-:W-:Y:S01]  /*2ca0*/  FMUL R4, R38, R13 ;  /* 0x0000000d26047220 */ /* 0x021fe20000400000 */
[----:B------:R-:W-:Y:S01]  /*2cb0*/  ISETP.GT.AND P4, PT, R40, RZ, P0 ;  /* 0x000000ff2800720c */ /* 0x000fe20000784270 */
[----:B------:R-:W-:Y:S01]  /*2cc0*/  BSSY B1, `(.L_x_36) ;  /* 0x0000009000017945 */ /* 0x000fe20003800000 */
[----:B------:R-:W-:Y:S01]  /*2cd0*/  ISETP.GT.AND P1, PT, R0, 0x9, PT ;  /* 0x000000090000780c */ /* 0x000fe20003f24270 */
[----:B----4-:R-:W-:Y:S01]  /*2ce0*/  FFMA R33, R106, R7, R4 ;  /* 0x000000076a217223 */ /* 0x010fe20000000004 */
[----:B------:R-:W-:Y:S02]  /*2cf0*/  IADD3 R4, P6, R28, UR13, RZ ;  /* 0x0000000d1c047c10 */ /* 0x000fe4000ffde0ff */
[----:B------:R-:W-:Y:S02]  /*2d00*/  IADD3 R32, P5, R24, UR16, RZ ;  /* 0x0000001018207c10 */ /* 0x000fe4000ffbe0ff */
[----:B------:R0:W-:Y:S01]  /*2d10*/  @P2 STG.E desc[UR22][R30.64+0x20], R33 ;  /* 0x000020211e002986 */ /* 0x0001e2000c101916 */
[----:B------:R-:W-:-:S04]  /*2d20*/  IADD3.X R5, R29, UR12, RZ, P6, !PT ;  /* 0x0000000c1d057c10 */ /* 0x000fc8000b7fe4ff */
[----:B------:R-:W-:Y:S06]  /*2d30*/  @!P4 BRA `(.L_x_37) ;  /* 0x000000000004c947 */ /* 0x000fec0003800000 */
[----:B------:R4:W5:Y:S02]  /*2d40*/  LDG.E.LTC128B R38, desc[UR22][R4.64] ;  /* 0x0000001604267981 */ /* 0x000964000c1e1920 */
.L_x_37:
[----:B------:R-:W-:Y:S05]  /*2d50*/  BSYNC B1 ;  /* 0x0000000000017941 */ /* 0x000fea0003800000 */
.L_x_36:
[----:B-----5:R-:W-:Y:S01]  /*2d60*/  FMUL R34, R38, R13 ;  /* 0x0000000d26227220 */ /* 0x020fe20000400000 */
[----:B0-----:R-:W-:Y:S01]  /*2d70*/  IADD3.X R33, R25, UR15, RZ, P5, !PT ;  /* 0x0000000f19217c10 */ /* 0x001fe2000affe4ff */
[----:B------:R-:W-:Y:S01]  /*2d80*/  BSSY B1, `(.L_x_38) ;  /* 0x000000a000017945 */ /* 0x000fe20003800000 */
[----:B------:R-:W-:Y:S01]  /*2d90*/  ISETP.GT.AND P2, PT, R40, RZ, P1 ;  /* 0x000000ff2800720c */ /* 0x000fe20000f44270 */
[----:B------:R-:W-:Y:S01]  /*2da0*/  FFMA R59, R59, R7, R34 ;  /* 0x000000073b3b7223 */ /* 0x000fe20000000022 */
[----:B------:R-:W-:Y:S01]  /*2db0*/  IADD3 R34, P6, R26, UR13, RZ ;  /* 0x0000000d1a227c10 */ /* 0x000fe2000ffde0ff */
[----:B------:R-:W-:Y:S01]  /*2dc0*/  IMAD.MOV.U32 R42, RZ, RZ, R38 ;  /* 0x000000ffff2a7224 */ /* 0x000fe200078e0026 */
[----:B------:R-:W-:Y:S02]  /*2dd0*/  IADD3 R36, P5, R30, UR16, RZ ;  /* 0x000000101e247c10 */ /* 0x000fe4000ffbe0ff */
[----:B------:R0:W-:Y:S01]  /*2de0*/  @P4 STG.E desc[UR22][R32.64], R59 ;  /* 0x0000003b20004986 */ /* 0x0001e2000c101916 */
[----:B------:R-:W-:-:S06]  /*2df0*/  IADD3.X R35, R27, UR12, RZ, P6, !PT ;  /* 0x0000000c1b237c10 */ /* 0x000fcc000b7fe4ff */
[----:B------:R-:W-:Y:S05]  /*2e00*/  @!P2 BRA `(.L_x_39) ;  /* 0x000000000004a947 */ /* 0x000fea0003800000 */
[----:B------:R0:W5:Y:S02]  /*2e10*/  LDG.E.LTC128B R42, desc[UR22][R34.64] ;  /* 0x00000016222a7981 */ /* 0x000164000c1e1920 */
.L_x_39:
[----:B------:R-:W-:Y:S05]  /*2e20*/  BSYNC B1 ;  /* 0x0000000000017941 */ /* 0x000fea0003800000 */
.L_x_38:
[----:B-----5:R-:W-:Y:S01]  /*2e30*/  FMUL R38, R42, R13 ;  /* 0x0000000d2a267220 */ /* 0x020fe20000400000 */
[----:B------:R-:W-:Y:S01]  /*2e40*/  IADD3.X R37, R31, UR15, RZ, P5, !PT ;  /* 0x0000000f1f257c10 */ /* 0x000fe2000affe4ff */
[----:B------:R-:W-:Y:S01]  /*2e50*/  BSSY B1, `(.L_x_40) ;  /* 0x0000009000017945 */ /* 0x000fe20003800000 */
[----:B------:R-:W-:Y:S01]  /*2e60*/  ISETP.GT.AND P0, PT, R40, 0x8, P0 ;  /* 0x000000082800780c */ /* 0x000fe20000704270 */
[----:B------:R-:W-:Y:S01]  /*2e70*/  FFMA R39, R104, R7, R38 ;  /* 0x0000000768277223 */ /* 0x000fe20000000026 */
[----:B------:R-:W-:Y:S02]  /*2e80*/  IADD3 R28, P4, R28, UR28, RZ ;  /* 0x0000001c1c1c7c10 */ /* 0x000fe4000ff9e0ff */
[----:B------:R-:W-:Y:S02]  /*2e90*/  IADD3 R38, P5, R24, UR29, RZ ;  /* 0x0000001d18267c10 */ /* 0x000fe4000ffbe0ff */
[----:B------:R0:W-:Y:S01]  /*2ea0*/  @P2 STG.E desc[UR22][R36.64], R39 ;  /* 0x0000002724002986 */ /* 0x0001e2000c101916 */
[----:B------:R-:W-:-:S06]  /*2eb0*/  IADD3.X R29, R29, UR32, RZ, P4, !PT ;  /* 0x000000201d1d7c10 */ /* 0x000fcc000a7fe4ff */
[----:B------:R-:W-:Y:S05]  /*2ec0*/  @!P0 BRA `(.L_x_41) ;  /* 0x0000000000048947 */ /* 0x000fea0003800000 */
[----:B------:R0:W5:Y:S02]  /*2ed0*/  LDG.E.LTC128B R42, desc[UR22][R28.64] ;  /* 0x000000161c2a7981 */ /* 0x000164000c1e1920 */
.L_x_41:
[----:B------:R-:W-:Y:S05]  /*2ee0*/  BSYNC B1 ;  /* 0x0000000000017941 */ /* 0x000fea0003800000 */
.L_x_40:
[----:B--2--5:R-:W-:Y:S01]  /*2ef0*/  FMUL R24, R42, R13 ;  /* 0x0000000d2a187220 */ /* 0x024fe20000400000 */
[----:B0-----:R-:W-:Y:S01]  /*2f00*/  IADD3.X R39, R25, UR31, RZ, P5, !PT ;  /* 0x0000001f19277c10 */ /* 0x001fe2000affe4ff */
[----:B------:R-:W-:Y:S01]  /*2f10*/  BSSY B1, `(.L_x_42) ;  /* 0x0000008000017945 */ /* 0x000fe20003800000 */
[----:B------:R-:W-:Y:S01]  /*2f20*/  ISETP.GT.AND P2, PT, R40, 0x8, P1 ;  /* 0x000000082800780c */ /* 0x000fe20000f44270 */
[----:B------:R-:W-:Y:S01]  /*2f30*/  FFMA R57, R57, R7, R24 ;  /* 0x0000000739397223 */ /* 0x000fe20000000018 */
[----:B------:R-:W-:-:S04]  /*2f40*/  IADD3 R24, P1, R26, UR28, RZ ;  /* 0x0000001c1a187c10 */ /* 0x000fc8000ff3e0ff */
[----:B------:R0:W-:Y:S01]  /*2f50*/  @P0 STG.E desc[UR22][R38.64], R57 ;  /* 0x0000003926000986 */ /* 0x0001e2000c101916 */
[----:B------:R-:W-:-:S06]  /*2f60*/  IADD3.X R25, R27, UR32, RZ, P1, !PT ;  /* 0x000000201b197c10 */ /* 0x000fcc0008ffe4ff */
[----:B------:R-:W-:Y:S05]  /*2f70*/  @!P2 BRA `(.L_x_43) ;  /* 0x000000000004a947 */ /* 0x000fea0003800000 */
[----:B------:R2:W5:Y:S02]  /*2f80*/  LDG.E.LTC128B R42, desc[UR22][R24.64] ;  /* 0x00000016182a7981 */ /* 0x000564000c1e1920 */
.L_x_43:
[----:B------:R-:W-:Y:S05]  /*2f90*/  BSYNC B1 ;  /* 0x0000000000017941 */ /* 0x000fea0003800000 */
.L_x_42:
[----:B---3-5:R-:W-:Y:S01]  /*2fa0*/  FMUL R26, R42, R13 ;  /* 0x0000000d2a1a7220 */ /* 0x028fe20000400000 */
[----:B--2---:R-:W-:Y:S01]  /*2fb0*/  IADD3 R24, P5, R30, UR29, RZ ;  /* 0x0000001d1e187c10 */ /* 0x004fe2000ffbe0ff */
[----:B------:R-:W-:Y:S01]  /*2fc0*/  BSSY B1, `(.L_x_44) ;  /* 0x000000c000017945 */ /* 0x000fe20003800000 */
[----:B------:R-:W-:Y:S01]  /*2fd0*/  ISETP.GT.AND P1, PT, R0, 0x10, PT ;  /* 0x000000100000780c */ /* 0x000fe20003f24270 */
[----:B------:R-:W-:Y:S01]  /*2fe0*/  FFMA R29, R102, R7, R26 ;  /* 0x00000007661d7223 */ /* 0x000fe2000000001a */
[----:B------:R-:W-:Y:S02]  /*2ff0*/  IADD3.X R25, R31, UR31, RZ, P5, !PT ;  /* 0x0000001f1f197c10 */ /* 0x000fe4000affe4ff */
[----:B------:R-:W-:Y:S02]  /*3000*/  ISETP.GT.AND P4, PT, R40, RZ, P1 ;  /* 0x000000ff2800720c */ /* 0x000fe40000f84270 */
[----:B------:R-:W-:Y:S01]  /*3010*/  IADD3 R26, P6, R4, UR13, RZ ;  /* 0x0000000d041a7c10 */ /* 0x000fe2000ffde0ff */
[----:B------:R2:W-:Y:S01]  /*3020*/  @P2 STG.E desc[UR22][R24.64], R29 ;  /* 0x0000001d18002986 */ /* 0x0005e2000c101916 */
[----:B------:R-:W-:-:S02]  /*3030*/  ISETP.GT.AND P0, PT, R0, 0x11, PT ;  /* 0x000000110000780c */ /* 0x000fc40003f04270 */
[----:B------:R-:W-:Y:S02]  /*3040*/  IADD3 R28, P5, R32, UR16, RZ ;  /* 0x00000010201c7c10 */ /* 0x000fe4000ffbe0ff */
[----:B------:R-:W-:-:S05]  /*3050*/  IADD3.X R27, R5, UR12, RZ, P6, !PT ;  /* 0x0000000c051b7c10 */ /* 0x000fca000b7fe4ff */
[----:B------:R-:W-:Y:S06]  /*3060*/  @!P4 BRA `(.L_x_45) ;  /* 0x000000000004c947 */ /* 0x000fec0003800000 */
[----:B------:R3:W5:Y:S02]  /*3070*/  LDG.E.LTC128B R42, desc[UR22][R26.64] ;  /* 0x000000161a2a7981 */ /* 0x000764000c1e1920 */
.L_x_45:
[----:B------:R-:W-:Y:S05]  /*3080*/  BSYNC B1 ;  /* 0x0000000000017941 */ /* 0x000fea0003800000 */
.L_x_44:
[----:B--2--5:R-:W-:Y:S01]  /*3090*/  FMUL R25, R42, R13 ;  /* 0x0000000d2a197220 */ /* 0x024fe20000400000 */
[----:B------:R-:W-:Y:S01]  /*30a0*/  IADD3.X R29, R33, UR15, RZ, P5, !PT ;  /* 0x0000000f211d7c10 */ /* 0x000fe2000affe4ff */
[----:B------:R-:W-:Y:S01]  /*30b0*/  BSSY B1, `(.L_x_46) ;  /* 0x0000009000017945 */ /* 0x000fe20003800000 */
[----:B------:R-:W-:Y:S01]  /*30c0*/  ISETP.GT.AND P2, PT, R40, RZ, P0 ;  /* 0x000000ff2800720c */ /* 0x000fe20000744270 */
[----:B------:R-:W-:Y:S01]  /*30d0*/  FFMA R31, R100, R7, R25 ;  /* 0x00000007641f7223 */ /* 0x000fe20000000019 */
[----:B------:R-:W-:Y:S02]  /*30e0*/  IADD3 R24, P6, R34, UR13, RZ ;  /* 0x0000000d22187c10 */ /* 0x000fe4000ffde0ff */
[----:B------:R-:W-:Y:S02]  /*30f0*/  IADD3 R30, P5, R36, UR16, RZ ;  /* 0x00000010241e7c10 */ /* 0x000fe4000ffbe0ff */
[----:B------:R2:W-:Y:S01]  /*3100*/  @P4 STG.E desc[UR22][R28.64], R31 ;  /* 0x0000001f1c004986 */ /* 0x0005e2000c101916 */
[----:B------:R-:W-:-:S06]  /*3110*/  IADD3.X R25, R35, UR12, RZ, P6, !PT ;  /* 0x0000000c23197c10 */ /* 0x000fcc000b7fe4ff */
[----:B------:R-:W-:Y:S05]  /*3120*/  @!P2 BRA `(.L_x_47) ;  /* 0x000000000004a947 */ /* 0x000fea0003800000 */
[----:B------:R0:W5:Y:S02]  /*3130*/  LDG.E.LTC128B R42, desc[UR22][R24.64] ;  /* 0x00000016182a7981 */ /* 0x000164000c1e1920 */
.L_x_47:
[----:B------:R-:W-:Y:S05]  /*3140*/  BSYNC B1 ;  /* 0x0000000000017941 */ /* 0x000fea0003800000 */
.L_x_46:
[----:B0----5:R-:W-:Y:S01]  /*3150*/  FMUL R39, R42, R13 ;  /* 0x0000000d2a277220 */ /* 0x021fe20000400000 */
[----:B--2---:R-:W-:Y:S01]  /*3160*/  IADD3.X R31, R37, UR15, RZ, P5, !PT ;  /* 0x0000000f251f7c10 */ /* 0x004fe2000affe4ff */
[----:B------:R-:W-:Y:S01]  /*3170*/  BSSY B1, `(.L_x_48) ;  /* 0x0000009000017945 */ /* 0x000fe20003800000 */
[----:B------:R-:W-:Y:S01]  /*3180*/  ISETP.GT.AND P1, PT, R40, 0x8, P1 ;  /* 0x000000082800780c */ /* 0x000fe20000f24270 */
[----:B------:R-:W-:Y:S01]  /*3190*/  FFMA R39, R98, R7, R39 ;  /* 0x0000000762277223 */ /* 0x000fe20000000027 */
[----:B----4-:R-:W-:Y:S02]  /*31a0*/  IADD3 R4, P4, R4, UR28, RZ ;  /* 0x0000001c04047c10 */ /* 0x010fe4000ff9e0ff */
[----:B------:R-:W-:Y:S02]  /*31b0*/  IADD3 R38, P5, R32, UR29, RZ ;  /* 0x0000001d20267c10 */ /* 0x000fe4000ffbe0ff */
[----:B------:R0:W-:Y:S01]  /*31c0*/  @P2 STG.E desc[UR22][R30.64], R39 ;  /* 0x000000271e002986 */ /* 0x0001e2000c101916 */
[----:B------:R-:W-:-:S06]  /*31d0*/  IADD3.X R5, R5, UR32, RZ, P4, !PT ;  /* 0x0000002005057c10 */ /* 0x000fcc000a7fe4ff */
[----:B------:R-:W-:Y:S05]  /*31e0*/  @!P1 BRA `(.L_x_49) ;  /* 0x0000000000049947 */ /* 0x000fea0003800000 */
[----:B------:R2:W5:Y:S02]  /*31f0*/  LDG.E.LTC128B R42, desc[UR22][R4.64] ;  /* 0x00000016042a7981 */ /* 0x000564000c1e1920 */
.L_x_49:
[----:B------:R-:W-:Y:S05]  /*3200*/  BSYNC B1 ;  /* 0x0000000000017941 */ /* 0x000fea0003800000 */
.L_x_48:
        /* <DEDUP_REMOVED lines=10> */
.L_x_51:
[----:B------:R-:W-:Y:S05]  /*32b0*/  BSYNC B1 ;  /* 0x0000000000017941 */ /* 0x000fea0003800000 */
.L_x_50:
[----:B--2--5:R-:W-:Y:S01]  /*32c0*/  FMUL R5, R42, R13 ;  /* 0x0000000d2a057220 */ /* 0x024fe20000400000 */
[----:B------:R-:W-:Y:S01]  /*32d0*/  IADD3 R4, P5, R36, UR29, RZ ;  /* 0x0000001d24047c10 */ /* 0x000fe2000ffbe0ff */
        /* <DEDUP_REMOVED lines=9> */
[----:B0-----:R-:W-:-:S05]  /*3370*/  IADD3.X R33, R27, UR12, RZ, P6, !PT ;  /* 0x0000000c1b217c10 */ /* 0x001fca000b7fe4ff */
[----:B------:R-:W-:Y:S06]  /*3380*/  @!P4 BRA `(.L_x_53) ;  /* 0x000000000004c947 */ /* 0x000fec0003800000 */
[----:B------:R0:W5:Y:S02]  /*3390*/  LDG.E.LTC128B R42, desc[UR22][R32.64] ;  /* 0x00000016202a7981 */ /* 0x000164000c1e1920 */
.L_x_53:
[----:B------:R-:W-:Y:S05]  /*33a0*/  BSYNC B1 ;  /* 0x0000000000017941 */ /* 0x000fea0003800000 */
.L_x_52:
        /* <DEDUP_REMOVED lines=11> */
.L_x_55:
[----:B------:R-:W-:Y:S05]  /*3460*/  BSYNC B1 ;  /* 0x0000000000017941 */ /* 0x000fea0003800000 */
.L_x_54:
[----:B-----5:R-:W-:Y:S01]  /*3470*/  FMUL R39, R42, R13 ;  /* 0x0000000d2a277220 */ /* 0x020fe20000400000 */
[----:B--2---:R-:W-:Y:S01]  /*3480*/  IADD3.X R37, R31, UR15, RZ, P5, !PT ;  /* 0x0000000f1f257c10 */ /* 0x004fe2000affe4ff */
[----:B------:R-:W-:Y:S01]  /*3490*/  BSSY B1, `(.L_x_56) ;  /* 0x0000009000017945 */ /* 0x000fe20003800000 */
[----:B------:R-:W-:Y:S01]  /*34a0*/  ISETP.GT.AND P1, PT, R40, 0x8, P1 ;  /* 0x000000082800780c */ /* 0x000fe20000f24270 */
[----:B------:R-:W-:Y:S01]  /*34b0*/  FFMA R39, R90, R7, R39 ;  /* 0x000000075a277223 */ /* 0x000fe20000000027 */
[----:B---3--:R-:W-:Y:S02]  /*34c0*/  IADD3 R26, P4, R26, UR28, RZ ;  /* 0x0000001c1a1a7c10 */ /* 0x008fe4000ff9e0ff */
[----:B------:R-:W-:Y:S02]  /*34d0*/  IADD3 R38, P5, R28, UR29, RZ ;  /* 0x0000001d1c267c10 */ /* 0x000fe4000ffbe0ff */
[----:B------:R2:W-:Y:S01]  /*34e0*/  @P2 STG.E desc[UR22][R36.64], R39 ;  /* 0x0000002724002986 */ /* 0x0005e2000c101916 */
[----:B------:R-:W-:-:S06]  /*34f0*/  IADD3.X R27, R27, UR32, RZ, P4, !PT ;  /* 0x000000201b1b7c10 */ /* 0x000fcc000a7fe4ff */
[----:B------:R-:W-:Y:S05]  /*3500*/  @!P1 BRA `(.L_x_57) ;  /* 0x0000000000049947 */ /* 0x000fea0003800000 */
[----:B------:R3:W5:Y:S02]  /*3510*/  LDG.E.LTC128B R42, desc[UR22][R26.64] ;  /* 0x000000161a2a7981 */ /* 0x000764000c1e1920 */
.L_x_57:
[----:B------:R-:W-:Y:S05]  /*3520*/  BSYNC B1 ;  /* 0x0000000000017941 */ /* 0x000fea0003800000 */
.L_x_56:
[----:B---3-5:R-:W-:Y:S01]  /*3530*/  FMUL R27, R42, R13 ;  /* 0x0000000d2a1b7220 */ /* 0x028fe20000400000 */
[----:B--2---:R-:W-:Y:S01]  /*3540*/  IADD3.X R39, R29, UR31, RZ, P5, !PT ;  /* 0x0000001f1d277c10 */ /* 0x004fe2000affe4ff */
        /* <DEDUP_REMOVED lines=8> */
.L_x_59:
[----:B------:R-:W-:Y:S05]  /*35d0*/  BSYNC B1 ;  /* 0x0000000000017941 */ /* 0x000fea0003800000 */
.L_x_58:
[----:B---3-5:R-:W-:Y:S01]  /*35e0*/  FMUL R25, R42, R13 ;  /* 0x0000000d2a197220 */ /* 0x028fe20000400000 */
        /* <DEDUP_REMOVED lines=10> */
[----:B--2---:R-:W-:-:S05]  /*3690*/  IADD3.X R27, R33, UR12, RZ, P6, !PT ;  /* 0x0000000c211b7c10 */ /* 0x004fca000b7fe4ff */
[----:B------:R-:W-:Y:S06]  /*36a0*/  @!P4 BRA `(.L_x_61) ;  /* 0x000000000004c947 */ /* 0x000fec0003800000 */
[----:B------:R2:W5:Y:S02]  /*36b0*/  LDG.E.LTC128B R42, desc[UR22][R26.64] ;  /* 0x000000161a2a7981 */ /* 0x000564000c1e1920 */
.L_x_61:
[----:B------:R-:W-:Y:S05]  /*36c0*/  BSYNC B1 ;  /* 0x0000000000017941 */ /* 0x000fea0003800000 */
.L_x_60:
[----:B---3-5:R-:W-:Y:S01]  /*36d0*/  FMUL R25, R42, R13 ;  /* 0x0000000d2a197220 */ /* 0x028fe20000400000 */
        /* <DEDUP_REMOVED lines=10> */
.L_x_63:
[----:B------:R-:W-:Y:S05]  /*3780*/  BSYNC B1 ;  /* 0x0000000000017941 */ /* 0x000fea0003800000 */
.L_x_62:
[----:B-----5:R-:W-:Y:S01]  /*3790*/  FMUL R39, R42, R13 ;  /* 0x0000000d2a277220 */ /* 0x020fe20000400000 */
[----:B---3--:R-:W-:Y:S01]  /*37a0*/  IADD3.X R31, R37, UR15, RZ, P5, !PT ;  /* 0x0000000f251f7c10 */ /* 0x008fe2000affe4ff */
[----:B------:R-:W-:Y:S01]  /*37b0*/  BSSY B1, `(.L_x_64) ;  /* 0x0000009000017945 */ /* 0x000fe20003800000 */
[----:B------:R-:W-:Y:S01]  /*37c0*/  ISETP.GT.AND P1, PT, R40, 0x8, P1 ;  /* 0x000000082800780c */ /* 0x000fe20000f24270 */
[----:B------:R-:W-:Y:S01]  /*37d0*/  FFMA R39, R82, R7, R39 ;  /* 0x0000000752277223 */ /* 0x000fe20000000027 */
[----:B0-----:R-:W-:Y:S02]  /*37e0*/  IADD3 R32, P4, R32, UR28, RZ ;  /* 0x0000001c20207c10 */ /* 0x001fe4000ff9e0ff */
[----:B------:R-:W-:Y:S02]  /*37f0*/  IADD3 R38, P5, R34, UR29, RZ ;  /* 0x0000001d22267c10 */ /* 0x000fe4000ffbe0ff */
[----:B------:R0:W-:Y:S01]  /*3800*/  @P2 STG.E desc[UR22][R30.64], R39 ;  /* 0x000000271e002986 */ /* 0x0001e2000c101916 */
[----:B------:R-:W-:-:S06]  /*3810*/  IADD3.X R33, R33, UR32, RZ, P4, !PT ;  /* 0x0000002021217c10 */ /* 0x000fcc000a7fe4ff */
[----:B------:R-:W-:Y:S05]  /*3820*/  @!P1 BRA `(.L_x_65) ;  /* 0x0000000000049947 */ /* 0x000fea0003800000 */
[----:B------:R3:W5:Y:S02]  /*3830*/  LDG.E.LTC128B R42, desc[UR22][R32.64] ;  /* 0x00000016202a7981 */ /* 0x000764000c1e1920 */
.L_x_65:
[----:B------:R-:W-:Y:S05]  /*3840*/  BSYNC B1 ;  /* 0x0000000000017941 */ /* 0x000fea0003800000 */
.L_x_64:
[----:B---3-5:R-:W-:Y:S01]  /*3850*/  FMUL R33, R42, R13 ;  /* 0x0000000d2a217220 */ /* 0x028fe20000400000 */
[----:B0-----:R-:W-:Y:S01]  /*3860*/  IADD3.X R39, R35, UR31, RZ, P5, !PT ;  /* 0x0000001f23277c10 */ /* 0x001fe2000affe4ff */
[----:B------:R-:W-:Y:S01]  /*3870*/  BSSY B1, `(.L_x_66) ;  /* 0x0000008000017945 */ /* 0x000fe20003800000 */
[----:B------:R-:W-:Y:S01]  /*3880*/  ISETP.GT.AND P2, PT, R40, 0x8, P0 ;  /* 0x000000082800780c */ /* 0x000fe20000744270 */
[----:B------:R-:W-:Y:S01]  /*3890*/  FFMA R33, R80, R7, R33 ;  /* 0x0000000750217223 */ /* 0x000fe20000000021 */
[----:B----4-:R-:W-:-:S04]  /*38a0*/  IADD3 R4, P0, R4, UR28, RZ ;  /* 0x0000001c04047c10 */ /* 0x010fc8000ff1e0ff */
[----:B------:R0:W-:Y:S01]  /*38b0*/  @P1 STG.E desc[UR22][R38.64], R33 ;  /* 0x0000002126001986 */ /* 0x0001e2000c101916 */
[----:B------:R-:W-:-:S06]  /*38c0*/  IADD3.X R5, R5, UR32, RZ, P0, !PT ;  /* 0x0000002005057c10 */ /* 0x000fcc00087fe4ff */
[----:B------:R-:W-:Y:S05]  /*38d0*/  @!P2 BRA `(.L_x_67) ;  /* 0x000000000004a947 */ /* 0x000fea0003800000 */
[----:B------:R3:W5:Y:S02]  /*38e0*/  LDG.E.LTC128B R42, desc[UR22][R4.64] ;  /* 0x00000016042a7981 */ /* 0x000764000c1e1920 */
.L_x_67:
[----:B------:R-:W-:Y:S05]  /*38f0*/  BSYNC B1 ;  /* 0x0000000000017941 */ /* 0x000fea0003800000 */
.L_x_66:
        /* <DEDUP_REMOVED lines=14> */
.L_x_69:
[----:B------:R-:W-:Y:S05]  /*39e0*/  BSYNC B1 ;  /* 0x0000000000017941 */ /* 0x000fea0003800000 */
.L_x_68:
        /* <DEDUP_REMOVED lines=11> */
.L_x_71:
[----:B------:R-:W-:Y:S05]  /*3aa0*/  BSYNC B1 ;  /* 0x0000000000017941 */ /* 0x000fea0003800000 */
.L_x_70:
[----:B-----5:R-:W-:Y:S01]  /*3ab0*/  FMUL R39, R42, R13 ;  /* 0x0000000d2a277220 */ /* 0x020fe20000400000 */
[----:B---3--:R-:W-:Y:S01]  /*3ac0*/  IADD3.X R37, R31, UR15, RZ, P5, !PT ;  /* 0x0000000f1f257c10 */ /* 0x008fe2000affe4ff */
[----:B------:R-:W-:Y:S01]  /*3ad0*/  BSSY B1, `(.L_x_72) ;  /* 0x0000009000017945 */ /* 0x000fe20003800000 */
[----:B------:R-:W-:Y:S01]  /*3ae0*/  ISETP.GT.AND P1, PT, R40, 0x8, P1 ;  /* 0x000000082800780c */ /* 0x000fe20000f24270 */
[----:B------:R-:W-:Y:S01]  /*3af0*/  FFMA R39, R74, R7, R39 ;  /* 0x000000074a277223 */ /* 0x000fe20000000027 */
[----:B--2---:R-:W-:Y:S02]  /*3b00*/  IADD3 R26, P4, R26, UR28, RZ ;  /* 0x0000001c1a1a7c10 */ /* 0x004fe4000ff9e0ff */
[----:B------:R-:W-:Y:S02]  /*3b10*/  IADD3 R38, P5, R28, UR29, RZ ;  /* 0x0000001d1c267c10 */ /* 0x000fe4000ffbe0ff */
[----:B------:R2:W-:Y:S01]  /*3b20*/  @P2 STG.E desc[UR22][R36.64], R39 ;  /* 0x0000002724002986 */ /* 0x0005e2000c101916 */
[----:B------:R-:W-:-:S06]  /*3b30*/  IADD3.X R27, R27, UR32, RZ, P4, !PT ;  /* 0x000000201b1b7c10 */ /* 0x000fcc000a7fe4ff */
[----:B------:R-:W-:Y:S05]  /*3b40*/  @!P1 BRA `(.L_x_73) ;  /* 0x0000000000049947 */ /* 0x000fea0003800000 */
[----:B------:R3:W5:Y:S02]  /*3b50*/  LDG.E.LTC128B R42, desc[UR22][R26.64] ;  /* 0x000000161a2a7981 */ /* 0x000764000c1e1920 */
.L_x_73:
[----:B------:R-:W-:Y:S05]  /*3b60*/  BSYNC B1 ;  /* 0x0000000000017941 */ /* 0x000fea0003800000 */
.L_x_72:
        /* <DEDUP_REMOVED lines=10> */
.L_x_75:
[----:B------:R-:W-:Y:S05]  /*3c10*/  BSYNC B1 ;  /* 0x0000000000017941 */ /* 0x000fea0003800000 */
.L_x_74:
        /* <DEDUP_REMOVED lines=14> */
.L_x_77:
[----:B------:R-:W-:Y:S05]  /*3d00*/  BSYNC B1 ;  /* 0x0000000000017941 */ /* 0x000fea0003800000 */
.L_x_76:
[----:B---3-5:R-:W-:Y:S01]  /*3d10*/  FMUL R25, R42, R13 ;  /* 0x0000000d2a197220 */ /* 0x028fe20000400000 */
[----:B------:R-:W-:Y:S01]  /*3d20*/  IADD3.X R29, R35, UR15, RZ, P6, !PT ;  /* 0x0000000f231d7c10 */ /* 0x000fe2000b7fe4ff */
[----:B------:R-:W-:Y:S01]  /*3d30*/  BSSY B1, `(.L_x_78) ;  /* 0x0000008000017945 */ /* 0x000fe20003800000 */
[----:B------:R-:W-:Y:S01]  /*3d40*/  ISETP.GT.AND P2, PT, R40, RZ, P1 ;  /* 0x000000ff2800720c */ /* 0x000fe20000f44270 */
[----:B------:R-:W-:Y:S01]  /*3d50*/  FFMA R25, R68, R7, R25 ;  /* 0x0000000744197223 */ /* 0x000fe20000000019 */
[----:B------:R-:W-:-:S04]  /*3d60*/  IADD3 R44, P0, R4, UR13, RZ ;  /* 0x0000000d042c7c10 */ /* 0x000fc8000ff1e0ff */
[----:B------:R3:W-:Y:S01]  /*3d70*/  @P5 STG.E desc[UR22][R28.64], R25 ;  /* 0x000000191c005986 */ /* 0x0007e2000c101916 */
[----:B------:R-:W-:-:S06]  /*3d80*/  IADD3.X R45, R5, UR12, RZ, P0, !PT ;  /* 0x0000000c052d7c10 */ /* 0x000fcc00087fe4ff */
[----:B------:R-:W-:Y:S05]  /*3d90*/  @!P2 BRA `(.L_x_79) ;  /* 0x000000000004a947 */ /* 0x000fea0003800000 */
[----:B------:R0:W5:Y:S02]  /*3da0*/  LDG.E.LTC128B R42, desc[UR22][R44.64] ;  /* 0x000000162c2a7981 */ /* 0x000164000c1e1920 */
.L_x_79:
[----:B------:R-:W-:Y:S05]  /*3db0*/  BSYNC B1 ;  /* 0x0000000000017941 */ /* 0x000fea0003800000 */
.L_x_78:
[----:B---3-5:R-:W-:Y:S01]  /*3dc0*/  FMUL R25, R42, R13 ;  /* 0x0000000d2a197220 */ /* 0x028fe20000400000 */
[----:B------:R-:W-:Y:S01]  /*3dd0*/  IADD3 R24, P5, R36, UR16, RZ ;  /* 0x0000001024187c10 */ /* 0x000fe2000ffbe0ff */
[----:B------:R-:W-:Y:S01]  /*3de0*/  BSSY B1, `(.L_x_80) ;  /* 0x000000b000017945 */ /* 0x000fe20003800000 */
[----:B------:R-:W-:Y:S01]  /*3df0*/  ISETP.GT.AND P4, PT, R40, 0x8, P4 ;  /* 0x000000082800780c */ /* 0x000fe20002784270 */
[----:B------:R-:W-:Y:S01]  /*3e00*/  FFMA R39, R66, R7, R25 ;  /* 0x0000000742277223 */ /* 0x000fe20000000019 */
[----:B------:R-:W-:Y:S02]  /*3e10*/  IADD3.X R25, R37, UR15, RZ, P5, !PT ;  /* 0x0000000f25197c10 */ /* 0x000fe4000affe4ff */
[----:B------:R-:W-:Y:S02]  /*3e20*/  IADD3 R30, P6, R32, UR28, RZ ;  /* 0x0000001c201e7c10 */ /* 0x000fe4000ffde0ff */
[----:B------:R-:W-:Y:S01]  /*3e30*/  ISETP.GT.AND P0, PT, R0, 0x38, PT ;  /* 0x000000380000780c */ /* 0x000fe20003f04270 */
[----:B------:R3:W-:Y:S01]  /*3e40*/  @P2 STG.E desc[UR22][R24.64], R39 ;  /* 0x0000002718002986 */ /* 0x0007e2000c101916 */
[----:B------:R-:W-:-:S02]  /*3e50*/  IADD3 R38, P5, R34, UR29, RZ ;  /* 0x0000001d22267c10 */ /* 0x000fc4000ffbe0ff */
[----:B------:R-:W-:-:S03]  /*3e60*/  IADD3.X R31, R33, UR32, RZ, P6, !PT ;  /* 0x00000020211f7c10 */ /* 0x000fc6000b7fe4ff */
[----:B------:R-:W-:Y:S08]  /*3e70*/  @!P4 BRA `(.L_x_81) ;  /* 0x000000000004c947 */ /* 0x000ff00003800000 */
[----:B------:R0:W5:Y:S02]  /*3e80*/  LDG.E.LTC128B R42, desc[UR22][R30.64] ;  /* 0x000000161e2a7981 */ /* 0x000164000c1e1920 */
.L_x_81:
[----:B------:R-:W-:Y:S05]  /*3e90*/  BSYNC B1 ;  /* 0x0000000000017941 */ /* 0x000fea0003800000 */
.L_x_80:
[----:B0----5:R-:W-:Y:S01]  /*3ea0*/  FMUL R31, R42, R13 ;  /* 0x0000000d2a1f7220 */ /* 0x021fe20000400000 */
[----:B---3--:R-:W-:Y:S01]  /*3eb0*/  IADD3.X R39, R35, UR31, RZ, P5, !PT ;  /* 0x0000001f23277c10 */ /* 0x008fe2000affe4ff */
[----:B------:R-:W-:Y:S01]  /*3ec0*/  BSSY B1, `(.L_x_82) ;  /* 0x0000009000017945 */ /* 0x000fe20003800000 */
[----:B------:R-:W-:Y:S01]  /*3ed0*/  ISETP.GT.AND P1, PT, R40, 0x8, P1 ;  /* 0x000000082800780c */ /* 0x000fe20000f24270 */
[----:B------:R-:W-:Y:S01]  /*3ee0*/  FFMA R31, R64, R7, R31 ;  /* 0x00000007401f7223 */ /* 0x000fe2000000001f */
[----:B----4-:R-:W-:Y:S02]  /*3ef0*/  IADD3 R4, P5, R4, UR28, RZ ;  /* 0x0000001c04047c10 */ /* 0x010fe4000ffbe0ff */
[----:B------:R-:W-:Y:S02]  /*3f00*/  ISETP.GT.AND P2, PT, R0, 0x39, PT ;  /* 0x000000390000780c */ /* 0x000fe40003f44270 */
[----:B------:R0:W-:Y:S01]  /*3f10*/  @P4 STG.E desc[UR22][R38.64], R31 ;  /* 0x0000001f26004986 */ /* 0x0001e2000c101916 */
[----:B------:R-:W-:-:S06]  /*3f20*/  IADD3.X R5, R5, UR32, RZ, P5, !PT ;  /* 0x0000002005057c10 */ /* 0x000fcc000affe4ff */
[----:B------:R-:W-:Y:S05]  /*3f30*/  @!P1 BRA `(.L_x_83) ;  /* 0x0000000000049947 */ /* 0x000fea0003800000 */
[----:B------:R3:W5:Y:S02]  /*3f40*/  LDG.E.LTC128B R42, desc[UR22][R4.64] ;  /* 0x00000016042a7981 */ /* 0x000764000c1e1920 */
.L_x_83:
[----:B------:R-:W-:Y:S05]  /*3f50*/  BSYNC B1 ;  /* 0x0000000000017941 */ /* 0x000fea0003800000 */
.L_x_82:
[----:B---3--:R-:W-:Y:S01]  /*3f60*/  IADD3 R4, P6, R36, UR29, RZ ;  /* 0x0000001d24047c10 */ /* 0x008fe2000ffde0ff */
[----:B0----5:R-:W-:Y:S01]  /*3f70*/  FMUL R31, R42, R13 ;  /* 0x0000000d2a1f7220 */ /* 0x021fe20000400000 */
[----:B------:R-:W-:Y:S01]  /*3f80*/  ISETP.GT.AND P4, PT, R40, RZ, P0 ;  /* 0x000000ff2800720c */ /* 0x000fe20000784270 */
[----:B------:R-:W-:Y:S01]  /*3f90*/  BSSY B1, `(.L_x_84) ;  /* 0x0000009000017945 */ /* 0x000fe20003800000 */
[----:B------:R-:W-:Y:S01]  /*3fa0*/  IADD3.X R5, R37, UR31, RZ, P6, !PT ;  /* 0x0000001f25057c10 */ /* 0x000fe2000b7fe4ff */
[----:B------:R-:W-:Y:S01]  /*3fb0*/  FFMA R33, R62, R7, R31 ;  /* 0x000000073e217223 */ /* 0x000fe2000000001f */
[----:B------:R-:W-:-:S04]  /*3fc0*/  IADD3 R30, P5, R28, UR16, RZ ;  /* 0x000000101c1e7c10 */ /* 0x000fc8000ffbe0ff */
[----:B------:R0:W-:Y:S05]  /*3fd0*/  @P1 STG.E desc[UR22][R4.64], R33 ;  /* 0x0000002104001986 */ /* 0x0001ea000c101916 */
[----:B------:R-:W-:Y:S05]  /*3fe0*/  @!P4 BRA `(.L_x_85) ;  /* 0x00000000000cc947 */ /* 0x000fea0003800000 */
[----:B0-----:R-:W-:-:S04]  /*3ff0*/  IADD3 R4, P1, R26, UR13, RZ ;  /* 0x0000000d1a047c10 */ /* 0x001fc8000ff3e0ff */
[----:B------:R-:W-:-:S05]  /*4000*/  IADD3.X R5, R27, UR12, RZ, P1, !PT ;  /* 0x0000000c1b057c10 */ /* 0x000fca0008ffe4ff */
[----:B------:R3:W5:Y:S04]  /*4010*/  LDG.E.LTC128B R42, desc[UR22][R4.64] ;  /* 0x00000016042a7981 */ /* 0x000768000c1e1920 */
.L_x_85:
[----:B------:R-:W-:Y:S05]  /*4020*/  BSYNC B1 ;  /* 0x0000000000017941 */ /* 0x000fea0003800000 */
.L_x_84:
[----:B0--3-5:R-:W-:Y:S01]  /*4030*/  FMUL R5, R42, R13 ;  /* 0x0000000d2a057220 */ /* 0x029fe20000400000 */
[----:B------:R-:W-:Y:S01]  /*4040*/  IADD3.X R31, R29, UR15, RZ, P5, !PT ;  /* 0x0000000f1d1f7c10 */ /* 0x000fe2000affe4ff */
[----:B------:R-:W-:Y:S01]  /*4050*/  BSSY B1, `(.L_x_86) ;  /* 0x0000009000017945 */ /* 0x000fe20003800000 */
[----:B------:R-:W-:Y:S01]  /*4060*/  ISETP.GT.AND P1, PT, R40, RZ, P2 ;  /* 0x000000ff2800720c */ /* 0x000fe20001724270 */
[----:B------:R-:W-:Y:S01]  /*4070*/  FFMA R5, R60, R7, R5 ;  /* 0x000000073c057223 */ /* 0x000fe20000000005 */
[----:B------:R-:W-:-:S04]  /*4080*/  IADD3 R32, P5, R24, UR16, RZ ;  /* 0x0000001018207c10 */ /* 0x000fc8000ffbe0ff */
[----:B------:R0:W-:Y:S07]  /*4090*/  @P4 STG.E desc[UR22][R30.64], R5 ;  /* 0x000000051e004986 */ /* 0x0001ee000c101916 */
[----:B------:R-:W-:Y:S05]  /*40a0*/  @!P1 BRA `(.L_x_87) ;  /* 0x00000000000c9947 */ /* 0x000fea0003800000 */
[----:B------:R-:W-:-:S04]  /*40b0*/  IADD3 R4, P4, R44, UR13, RZ ;  /* 0x0000000d2c047c10 */ /* 0x000fc8000ff9e0ff */
[----:B0-----:R-:W-:-:S05]  /*40c0*/  IADD3.X R5, R45, UR12, RZ, P4, !PT ;  /* 0x0000000c2d057c10 */ /* 0x001fca000a7fe4ff */
[----:B------:R3:W5:Y:S04]  /*40d0*/  LDG.E.LTC128B R42, desc[UR22][R4.64] ;  /* 0x00000016042a7981 */ /* 0x000768000c1e1920 */
.L_x_87:
[----:B------:R-:W-:Y:S05]  /*40e0*/  BSYNC B1 ;  /* 0x0000000000017941 */ /* 0x000fea0003800000 */
.L_x_86:
[----:B0--3-5:R-:W-:Y:S01]  /*40f0*/  FMUL R5, R42, R13 ;  /* 0x0000000d2a057220 */ /* 0x029fe20000400000 */
        /* <DEDUP_REMOVED lines=10> */
.L_x_89:
[----:B------:R-:W-:Y:S05]  /*41a0*/  BSYNC B1 ;  /* 0x0000000000017941 */ /* 0x000fea0003800000 */
.L_x_88:
[----:B------:R-:W-:Y:S01]  /*41b0*/  ISETP.GT.AND P2, PT, R40, 0x8, P2 ;  /* 0x000000082800780c */ /* 0x000fe20001744270 */
[----:B---3-5:R-:W-:Y:S01]  /*41c0*/  FMUL R5, R42, R13 ;  /* 0x0000000d2a057220 */ /* 0x028fe20000400000 */
[----:B0-----:R-:W-:Y:S01]  /*41d0*/  IADD3.X R31, R29, UR31, RZ, P5, !PT ;  /* 0x0000001f1d1f7c10 */ /* 0x001fe2000affe4ff */
[----:B------:R-:W-:Y:S02]  /*41e0*/  BSSY B1, `(.L_x_90) ;  /* 0x0000007000017945 */ /* 0x000fe40003800000 */
[----:B--2---:R-:W-:-:S05]  /*41f0*/  FFMA R27, R56, R7, R5 ;  /* 0x00000007381b7223 */ /* 0x004fca0000000005 */
[----:B------:R0:W-:Y:S01]  /*4200*/  @P0 STG.E desc[UR22][R30.64], R27 ;  /* 0x0000001b1e000986 */ /* 0x0001e2000c101916 */
[----:B------:R-:W-:-:S04]  /*4210*/  IADD3 R4, P0, R44, UR28, RZ ;  /* 0x0000001c2c047c10 */ /* 0x000fc8000ff1e0ff */
[----:B------:R-:W-:Y:S01]  /*4220*/  IADD3.X R5, R45, UR32, RZ, P0, !PT ;  /* 0x000000202d057c10 */ /* 0x000fe200087fe4ff */
[----:B------:R-:W-:Y:S08]  /*4230*/  @!P2 BRA `(.L_x_91) ;  /* 0x000000000004a947 */ /* 0x000ff00003800000 */
[----:B------:R2:W5:Y:S02]  /*4240*/  LDG.E.LTC128B R42, desc[UR22][R4.64] ;  /* 0x00000016042a7981 */ /* 0x000564000c1e1920 */
.L_x_91:
[----:B------:R-:W-:Y:S05]  /*4250*/  BSYNC B1 ;  /* 0x0000000000017941 */ /* 0x000fea0003800000 */
.L_x_90:
[----:B------:R-:W-:Y:S05]  /*4260*/  @!P2 BRA `(.L_x_92) ;  /* 0x0000000800c4a947 */ /* 0x000fea0003800000 */
[----:B--2---:R-:W-:Y:S01]  /*4270*/  IADD3 R4, P0, R24, UR29, RZ ;  /* 0x0000001d18047c10 */ /* 0x004fe2000ff1e0ff */
[----:B0----5:R-:W-:-:S03]  /*4280*/  FMUL R27, R42, R13 ;  /* 0x0000000d2a1b7220 */ /* 0x021fc60000400000 */
[----:B------:R-:W-:Y:S01]  /*4290*/  IADD3.X R5, R25, UR31, RZ, P0, !PT ;  /* 0x0000001f19057c10 */ /* 0x000fe200087fe4ff */
[----:B------:R-:W-:-:S05]  /*42a0*/  FFMA R27, R22, R7, R27 ;  /* 0x00000007161b7223 */ /* 0x000fca000000001b */
[----:B------:R3:W-:Y:S01]  /*42b0*/  STG.E desc[UR22][R4.64], R27 ;  /* 0x0000001b04007986 */ /* 0x0007e2000c101916 */
[----:B------:R-:W-:Y:S05]  /*42c0*/  BRA `(.L_x_92) ;  /* 0x0000000800ac7947 */ /* 0x000fea0003800000 */
.L_x_29:
[----:B------:R-:W-:Y:S01]  /*42d0*/  ISETP.GT.AND P2, PT, R0, 0x1, PT ;  /* 0x000000010000780c */ /* 0x000fe20003f44270 */
[----:B------:R-:W-:Y:S01]  /*42e0*/  ULDC.64 UR6, c[0x0][0x6c0] ;  /* 0x0001b00000067ab9 */ /* 0x000fe20000000a00 */
[----:B------:R-:W-:Y:S01]  /*42f0*/  ISETP.GT.AND P1, PT, R40, 0x8, P1 ;  /* 0x000000082800780c */ /* 0x000fe20000f24270 */
[-C--:B------:R-:W-:Y:S01]  /*4300*/  FMUL R63, R63, R7.reuse ;  /* 0x000000073f3f7220 */ /* 0x080fe20000400000 */
[----:B------:R-:W-:Y:S01]  /*4310*/  LEA R4, P5, R30, UR6, 0x2 ;  /* 0x000000061e047c11 */ /* 0x000fe2000f8a10ff */
[-C--:B------:R-:W-:Y:S01]  /*4320*/  FMUL R29, R108, R7.reuse ;  /* 0x000000076c1d7220 */ /* 0x080fe20000400000 */
[----:B------:R-:W-:Y:S01]  /*4330*/  ISETP.GT.AND P4, PT, R40, RZ, P2 ;  /* 0x000000ff2800720c */ /* 0x000fe20001784270 */
[-C--:B------:R-:W-:Y:S01]  /*4340*/  FMUL R61, R61, R7.reuse ;  /* 0x000000073d3d7220 */ /* 0x080fe20000400000 */
[----:B------:R-:W-:Y:S01]  /*4350*/  LEA.HI.X R5, R30, UR7, R43, 0x2, P5 ;  /* 0x000000071e057c11 */ /* 0x000fe2000a8f142b */
[-C--:B------:R-:W-:Y:S01]  /*4360*/  FMUL R31, R106, R7.reuse ;  /* 0x000000076a1f7220 */ /* 0x080fe20000400000 */
[----:B------:R-:W-:Y:S01]  /*4370*/  LEA R24, P5, R44, R4, 0x2 ;  /* 0x000000042c187211 */ /* 0x000fe200078a10ff */
[----:B------:R-:W-:Y:S01]  /*4380*/  FMUL R59, R59, R7 ;  /* 0x000000073b3b7220 */ /* 0x000fe20000400000 */
[----:B------:R-:W-:Y:S01]  /*4390*/  ISETP.GT.AND P2, PT, R40, 0x8, P2 ;  /* 0x000000082800780c */ /* 0x000fe20001744270 */
[----:B------:R-:W-:Y:S01]  /*43a0*/  @P0 STG.E desc[UR22][R4.64], R63 ;  /* 0x0000003f04000986 */ /* 0x000fe2000c101916 */
[----:B------:R-:W-:Y:S01]  /*43b0*/  LEA.HI.X R25, R44, R5, R45, 0x2, P5 ;  /* 0x000000052c197211 */ /* 0x000fe200028f142d */
[-C--:B------:R-:W-:Y:S01]  /*43c0*/  FMUL R33, R104, R7.reuse ;  /* 0x0000000768217220 */ /* 0x080fe20000400000 */
[----:B------:R-:W-:Y:S01]  /*43d0*/  ISETP.GT.AND P0, PT, R0, 0x8, PT ;  /* 0x000000080000780c */ /* 0x000fe20003f04270 */
[-C--:B------:R-:W-:Y:S01]  /*43e0*/  FMUL R57, R57, R7.reuse ;  /* 0x0000000739397220 */ /* 0x080fe20000400000 */
[----:B------:R-:W-:Y:S01]  /*43f0*/  IADD3 R26, P6, R4, UR16, RZ ;  /* 0x00000010041a7c10 */ /* 0x000fe2000ffde0ff */
[----:B------:R2:W-:Y:S01]  /*4400*/  @P4 STG.E desc[UR22][R24.64], R29 ;  /* 0x0000001d18004986 */ /* 0x0005e2000c101916 */
[----:B------:R-:W-:Y:S01]  /*4410*/  ISETP.GT.AND P5, PT, R40, RZ, P0 ;  /* 0x000000ff2800720c */ /* 0x000fe200007a4270 */
[-C--:B------:R-:W-:Y:S01]  /*4420*/  FMUL R35, R102, R7.reuse ;  /* 0x0000000766237220 */ /* 0x080fe20000400000 */
[----:B------:R-:W-:Y:S01]  /*4430*/  IADD3.X R27, R5, UR15, RZ, P6, !PT ;  /* 0x0000000f051b7c10 */ /* 0x000fe2000b7fe4ff */
[----:B------:R3:W-:Y:S01]  /*4440*/  @P1 STG.E desc[UR22][R4.64+0x20], R61 ;  /* 0x0000203d04001986 */ /* 0x0007e2000c101916 */
[----:B------:R-:W-:Y:S01]  /*4450*/  ISETP.GT.AND P1, PT, R0, 0x9, PT ;  /* 0x000000090000780c */ /* 0x000fe20003f24270 */
[-C--:B------:R-:W-:Y:S01]  /*4460*/  FMUL R37, R100, R7.reuse ;  /* 0x0000000764257220 */ /* 0x080fe20000400000 */
[C---:B------:R-:W-:Y:S01]  /*4470*/  ISETP.GT.AND P0, PT, R40.reuse, 0x8, P0 ;  /* 0x000000082800780c */ /* 0x040fe20000704270 */
[----:B------:R4:W-:Y:S01]  /*4480*/  @P2 STG.E desc[UR22][R24.64+0x20], R31 ;  /* 0x0000201f18002986 */ /* 0x0009e2000c101916 */
[----:B------:R-:W-:Y:S01]  /*4490*/  ISETP.GT.AND P4, PT, R40, RZ, P1 ;  /* 0x000000ff2800720c */ /* 0x000fe20000f84270 */
[-C--:B------:R-:W-:Y:S01]  /*44a0*/  FMUL R39, R98, R7.reuse ;  /* 0x0000000762277220 */ /* 0x080fe20000400000 */
[----:B------:R-:W-:Y:S01]  /*44b0*/  IADD3 R28, P2, R24, UR16, RZ ;  /* 0x00000010181c7c10 */ /* 0x000fe2000ff5e0ff */
[----:B------:R-:W-:Y:S01]  /*44c0*/  FMUL R41, R96, R7 ;  /* 0x0000000760297220 */ /* 0x000fe20000400000 */
[----:B------:R-:W-:Y:S01]  /*44d0*/  ISETP.GT.AND P1, PT, R40, 0x8, P1 ;  /* 0x000000082800780c */ /* 0x000fe20000f24270 */
[----:B------:R-:W-:Y:S01]  /*44e0*/  @P5 STG.E desc[UR22][R26.64], R59 ;  /* 0x0000003b1a005986 */ /* 0x000fe2000c101916 */
[----:B--2---:R-:W-:-:S02]  /*44f0*/  IADD3.X R29, R25, UR15, RZ, P2, !PT ;  /* 0x0000000f191d7c10 */ /* 0x004fc400097fe4ff */
[----:B---3--:R-:W-:Y:S02]  /*4500*/  IADD3 R4, P5, R4, UR29, RZ ;  /* 0x0000001d04047c10 */ /* 0x008fe4000ffbe0ff */
[----:B------:R-:W-:Y:S02]  /*4510*/  ISETP.GT.AND P2, PT, R0, 0x10, PT ;  /* 0x000000100000780c */ /* 0x000fe40003f44270 */
[----:B------:R-:W-:Y:S01]  /*4520*/  IADD3.X R5, R5, UR31, RZ, P5, !PT ;  /* 0x0000001f05057c10 */ /* 0x000fe2000affe4ff */
[----:B------:R-:W-:Y:S01]  /*4530*/  @P4 STG.E desc[UR22][R28.64], R33 ;  /* 0x000000211c004986 */ /* 0x000fe2000c101916 */
[----:B------:R-:W-:Y:S02]  /*4540*/  ISETP.GT.AND P5, PT, R40, RZ, P2 ;  /* 0x000000ff2800720c */ /* 0x000fe400017a4270 */
[----:B----4-:R-:W-:Y:S01]  /*4550*/  IADD3 R24, P4, R24, UR29, RZ ;  /* 0x0000001d18187c10 */ /* 0x010fe2000ff9e0ff */
[----:B------:R2:W-:Y:S01]  /*4560*/  @P0 STG.E desc[UR22][R4.64], R57 ;  /* 0x0000003904000986 */ /* 0x0005e2000c101916 */
[----:B------:R-:W-:-:S02]  /*4570*/  ISETP.GT.AND P0, PT, R0, 0x11, PT ;  /* 0x000000110000780c */ /* 0x000fc40003f04270 */
[----:B------:R-:W-:Y:S02]  /*4580*/  IADD3 R30, P6, R26, UR16, RZ ;  /* 0x000000101a1e7c10 */ /* 0x000fe4000ffde0ff */
[----:B------:R-:W-:Y:S02]  /*4590*/  IADD3.X R25, R25, UR31, RZ, P4, !PT ;  /* 0x0000001f19197c10 */ /* 0x000fe4000a7fe4ff */
[C---:B------:R-:W-:Y:S02]  /*45a0*/  ISETP.GT.AND P4, PT, R40.reuse, RZ, P0 ;  /* 0x000000ff2800720c */ /* 0x040fe40000784270 */
[----:B------:R-:W-:Y:S01]  /*45b0*/  IADD3.X R31, R27, UR15, RZ, P6, !PT ;  /* 0x0000000f1b1f7c10 */ /* 0x000fe2000b7fe4ff */
[----:B------:R3:W-:Y:S01]  /*45c0*/  @P1 STG.E desc[UR22][R24.64], R35 ;  /* 0x0000002318001986 */ /* 0x0007e2000c101916 */
[----:B------:R-:W-:Y:S02]  /*45d0*/  ISETP.GT.AND P1, PT, R40, 0x8, P2 ;  /* 0x000000082800780c */ /* 0x000fe40001724270 */
[----:B------:R-:W-:Y:S01]  /*45e0*/  IADD3 R32, P2, R28, UR16, RZ ;  /* 0x000000101c207c10 */ /* 0x000fe2000ff5e0ff */
[----:B------:R4:W-:Y:S01]  /*45f0*/  @P5 STG.E desc[UR22][R30.64], R37 ;  /* 0x000000251e005986 */ /* 0x0009e2000c101916 */
[----:B--2---:R-:W-:-:S02]  /*4600*/  IADD3 R4, P5, R26, UR29, RZ ;  /* 0x0000001d1a047c10 */ /* 0x004fc4000ffbe0ff */
[----:B------:R-:W-:Y:S02]  /*4610*/  IADD3.X R33, R29, UR15, RZ, P2, !PT ;  /* 0x0000000f1d217c10 */ /* 0x000fe400097fe4ff */
[----:B------:R-:W-:Y:S02]  /*4620*/  ISETP.GT.AND P2, PT, R0, 0x18, PT ;  /* 0x000000180000780c */ /* 0x000fe40003f44270 */
[----:B------:R-:W-:Y:S01]  /*4630*/  ISETP.GT.AND P0, PT, R40, 0x8, P0 ;  /* 0x000000082800780c */ /* 0x000fe20000704270 */
[----:B------:R2:W-:Y:S01]  /*4640*/  @P4 STG.E desc[UR22][R32.64], R39 ;  /* 0x0000002720004986 */ /* 0x0005e2000c101916 */
[----:B------:R-:W-:Y:S01]  /*4650*/  IADD3.X R5, R27, UR31, RZ, P5, !PT ;  /* 0x0000001f1b057c10 */ /* 0x000fe2000affe4ff */
[-C--:B---3--:R-:W-:Y:S01]  /*4660*/  FMUL R35, R94, R7.reuse ;  /* 0x000000075e237220 */ /* 0x088fe20000400000 */
[----:B------:R-:W-:Y:S01]  /*4670*/  ISETP.GT.AND P5, PT, R40, RZ, P2 ;  /* 0x000000ff2800720c */ /* 0x000fe200017a4270 */
[----:B----4-:R-:W-:Y:S01]  /*4680*/  FMUL R37, R92, R7 ;  /* 0x000000075c257220 */ /* 0x010fe20000400000 */
[----:B------:R-:W-:Y:S01]  /*4690*/  IADD3 R24, P4, R28, UR29, RZ ;  /* 0x0000001d1c187c10 */ /* 0x000fe2000ff9e0ff */
[----:B------:R3:W-:Y:S01]  /*46a0*/  @P1 STG.E desc[UR22][R4.64], R41 ;  /* 0x0000002904001986 */ /* 0x0007e2000c101916 */
[----:B------:R-:W-:-:S02]  /*46b0*/  ISETP.GT.AND P1, PT, R0, 0x19, PT ;  /* 0x000000190000780c */ /* 0x000fc40003f24270 */
[----:B------:R-:W-:Y:S02]  /*46c0*/  IADD3 R26, P6, R30, UR16, RZ ;  /* 0x000000101e1a7c10 */ /* 0x000fe4000ffde0ff */
[----:B------:R-:W-:Y:S01]  /*46d0*/  IADD3.X R25, R29, UR31, RZ, P4, !PT ;  /* 0x0000001f1d197c10 */ /* 0x000fe2000a7fe4ff */
[-C--:B--2---:R-:W-:Y:S01]  /*46e0*/  FMUL R39, R90, R7.reuse ;  /* 0x000000075a277220 */ /* 0x084fe20000400000 */
[C---:B------:R-:W-:Y:S02]  /*46f0*/  ISETP.GT.AND P4, PT, R40.reuse, RZ, P1 ;  /* 0x000000ff2800720c */ /* 0x040fe40000f84270 */
[----:B------:R-:W-:Y:S01]  /*4700*/  IADD3.X R27, R31, UR15, RZ, P6, !PT ;  /* 0x0000000f1f1b7c10 */ /* 0x000fe2000b7fe4ff */
[----:B------:R2:W-:Y:S01]  /*4710*/  @P0 STG.E desc[UR22][R24.64], R35 ;  /* 0x0000002318000986 */ /* 0x0005e2000c101916 */
[----:B------:R-:W-:Y:S01]  /*4720*/  ISETP.GT.AND P2, PT, R40, 0x8, P2 ;  /* 0x000000082800780c */ /* 0x000fe20001744270 */
[----:B---3--:R-:W-:Y:S01]  /*4730*/  FMUL R41, R88, R7 ;  /* 0x0000000758297220 */ /* 0x008fe20000400000 */
[----:B------:R-:W-:Y:S01]  /*4740*/  IADD3 R28, P0, R32, UR16, RZ ;  /* 0x00000010201c7c10 */ /* 0x000fe2000ff1e0ff */
[----:B------:R3:W-:Y:S01]  /*4750*/  @P5 STG.E desc[UR22][R26.64], R37 ;  /* 0x000000251a005986 */ /* 0x0007e2000c101916 */
[----:B------:R-:W-:-:S02]  /*4760*/  IADD3 R4, P5, R30, UR29, RZ ;  /* 0x0000001d1e047c10 */ /* 0x000fc4000ffbe0ff */
[----:B------:R-:W-:Y:S02]  /*4770*/  IADD3.X R29, R33, UR15, RZ, P0, !PT ;  /* 0x0000000f211d7c10 */ /* 0x000fe400087fe4ff */
[----:B------:R-:W-:Y:S02]  /*4780*/  ISETP.GT.AND P0, PT, R0, 0x20, PT ;  /* 0x000000200000780c */ /* 0x000fe40003f04270 */
[----:B------:R-:W-:Y:S01]  /*4790*/  ISETP.GT.AND P1, PT, R40, 0x8, P1 ;  /* 0x000000082800780c */ /* 0x000fe20000f24270 */
[----:B------:R4:W-:Y:S01]  /*47a0*/  @P4 STG.E desc[UR22][R28.64], R39 ;  /* 0x000000271c004986 */ /* 0x0009e2000c101916 */
[----:B------:R-:W-:Y:S01]  /*47b0*/  IADD3.X R5, R31, UR31, RZ, P5, !PT ;  /* 0x0000001f1f057c10 */ /* 0x000fe2000affe4ff */
[-C--:B--2---:R-:W-:Y:S01]  /*47c0*/  FMUL R35, R86, R7.reuse ;  /* 0x0000000756237220 */ /* 0x084fe20000400000 */
[----:B------:R-:W-:Y:S01]  /*47d0*/  ISETP.GT.AND P4, PT, R40, RZ, P0 ;  /* 0x000000ff2800720c */ /* 0x000fe20000784270 */
[----:B---3--:R-:W-:Y:S01]  /*47e0*/  FMUL R37, R84, R7 ;  /* 0x0000000754257220 */ /* 0x008fe20000400000 */
[----:B------:R-:W-:Y:S01]  /*47f0*/  IADD3 R24, P5, R32, UR29, RZ ;  /* 0x0000001d20187c10 */ /* 0x000fe2000ffbe0ff */
[----:B------:R2:W-:Y:S01]  /*4800*/  @P2 STG.E desc[UR22][R4.64], R41 ;  /* 0x0000002904002986 */ /* 0x0005e2000c101916 */
[----:B------:R-:W-:-:S02]  /*4810*/  ISETP.GT.AND P2, PT, R0, 0x21, PT ;  /* 0x000000210000780c */ /* 0x000fc40003f44270 */
[----:B------:R-:W-:Y:S02]  /*4820*/  IADD3 R30, P6, R26, UR16, RZ ;  /* 0x000000101a1e7c10 */ /* 0x000fe4000ffde0ff */
[----:B------:R-:W-:Y:S01]  /*4830*/  IADD3.X R25, R33, UR31, RZ, P5, !PT ;  /* 0x0000001f21197c10 */ /* 0x000fe2000affe4ff */
[-C--:B----4-:R-:W-:Y:S01]  /*4840*/  FMUL R39, R82, R7.reuse ;  /* 0x0000000752277220 */ /* 0x090fe20000400000 */
[C---:B------:R-:W-:Y:S02]  /*4850*/  ISETP.GT.AND P5, PT, R40.reuse, RZ, P2 ;  /* 0x000000ff2800720c */ /* 0x040fe400017a4270 */
[----:B------:R-:W-:Y:S01]  /*4860*/  IADD3.X R31, R27, UR15, RZ, P6, !PT ;  /* 0x0000000f1b1f7c10 */ /* 0x000fe2000b7fe4ff */
[----:B------:R3:W-:Y:S01]  /*4870*/  @P1 STG.E desc[UR22][R24.64], R35 ;  /* 0x0000002318001986 */ /* 0x0007e2000c101916 */
[----:B------:R-:W-:Y:S01]  /*4880*/  ISETP.GT.AND P0, PT, R40, 0x8, P0 ;  /* 0x000000082800780c */ /* 0x000fe20000704270 */
[----:B--2---:R-:W-:Y:S01]  /*4890*/  FMUL R41, R80, R7 ;  /* 0x0000000750297220 */ /* 0x004fe20000400000 */
        /* <DEDUP_REMOVED lines=8> */
[-C--:B---3--:R-:W-:Y:S01]  /*4920*/  FMUL R35, R78, R7.reuse ;  /* 0x000000074e237220 */ /* 0x088fe20000400000 */
[----:B------:R-:W-:Y:S01]  /*4930*/  ISETP.GT.AND P4, PT, R40, RZ, P1 ;  /* 0x000000ff2800720c */ /* 0x000fe20000f84270 */
[----:B--2---:R-:W-:Y:S01]  /*4940*/  FMUL R37, R76, R7 ;  /* 0x000000074c257220 */ /* 0x004fe20000400000 */
        /* <DEDUP_REMOVED lines=15> */
[----:B------:R-:W-:Y:S02]  /*4a40*/  ISETP.GT.AND P0, PT, R40, 0x8, P0 ;  /* 0x000000082800780c */ /* 0x000fe40000704270 */
[----:B------:R-:W-:Y:S01]  /*4a50*/  IADD3.X R5, R31, UR31, RZ, P4, !PT ;  /* 0x0000001f1f057c10 */ /* 0x000fe2000a7fe4ff */
[----:B------:R4:W-:Y:S01]  /*4a60*/  @P5 STG.E desc[UR22][R28.64], R39 ;  /* 0x000000271c005986 */ /* 0x0009e2000c101916 */
[----:B------:R-:W-:Y:S01]  /*4a70*/  ISETP.GT.AND P2, PT, R0, 0x30, PT ;  /* 0x000000300000780c */ /* 0x000fe20003f44270 */
[-C--:B---3--:R-:W-:Y:S01]  /*4a80*/  FMUL R35, R70, R7.reuse ;  /* 0x0000000746237220 */ /* 0x088fe20000400000 */
[----:B------:R-:W-:Y:S01]  /*4a90*/  IADD3 R24, P5, R32, UR29, RZ ;  /* 0x0000001d20187c10 */ /* 0x000fe2000ffbe0ff */
[----:B------:R3:W-:Y:S01]  /*4aa0*/  @P1 STG.E desc[UR22][R4.64], R41 ;  /* 0x0000002904001986 */ /* 0x0007e2000c101916 */
[----:B------:R-:W-:Y:S01]  /*4ab0*/  ISETP.GT.AND P4, PT, R40, RZ, P2 ;  /* 0x000000ff2800720c */ /* 0x000fe20001784270 */
[----:B--2---:R-:W-:Y:S01]  /*4ac0*/  FMUL R37, R68, R7 ;  /* 0x0000000744257220 */ /* 0x004fe20000400000 */
[----:B------:R-:W-:-:S02]  /*4ad0*/  ISETP.GT.AND P1, PT, R0, 0x31, PT ;  /* 0x000000310000780c */ /* 0x000fc40003f24270 */
[----:B------:R-:W-:Y:S02]  /*4ae0*/  IADD3.X R25, R33, UR31, RZ, P5, !PT ;  /* 0x0000001f21197c10 */ /* 0x000fe4000affe4ff */
[----:B------:R-:W-:Y:S01]  /*4af0*/  IADD3 R30, P6, R26, UR16, RZ ;  /* 0x000000101a1e7c10 */ /* 0x000fe2000ffde0ff */
[-C--:B----4-:R-:W-:Y:S01]  /*4b00*/  FMUL R39, R66, R7.reuse ;  /* 0x0000000742277220 */ /* 0x090fe20000400000 */
[----:B------:R-:W-:Y:S01]  /*4b10*/  ISETP.GT.AND P5, PT, R40, RZ, P1 ;  /* 0x000000ff2800720c */ /* 0x000fe20000fa4270 */
[----:B------:R2:W-:Y:S01]  /*4b20*/  @P0 STG.E desc[UR22][R24.64], R35 ;  /* 0x0000002318000986 */ /* 0x0005e2000c101916 */
[----:B------:R-:W-:Y:S01]  /*4b30*/  IADD3.X R31, R27, UR15, RZ, P6, !PT ;  /* 0x0000000f1b1f7c10 */ /* 0x000fe2000b7fe4ff */
[----:B---3--:R-:W-:Y:S01]  /*4b40*/  FMUL R41, R64, R7 ;  /* 0x0000000740297220 */ /* 0x008fe20000400000 */
[----:B------:R-:W-:Y:S02]  /*4b50*/  ISETP.GT.AND P2, PT, R40, 0x8, P2 ;  /* 0x000000082800780c */ /* 0x000fe40001744270 */
[----:B------:R-:W-:Y:S01]  /*4b60*/  IADD3 R32, P0, R28, UR16, RZ ;  /* 0x000000101c207c10 */ /* 0x000fe2000ff1e0ff */
[----:B------:R3:W-:Y:S01]  /*4b70*/  @P4 STG.E desc[UR22][R30.64], R37 ;  /* 0x000000251e004986 */ /* 0x0007e2000c101916 */
[----:B------:R-:W-:-:S02]  /*4b80*/  IADD3 R4, P6, R26, UR29, RZ ;  /* 0x0000001d1a047c10 */ /* 0x000fc4000ffde0ff */
[----:B------:R-:W-:Y:S02]  /*4b90*/  IADD3.X R33, R29, UR15, RZ, P0, !PT ;  /* 0x0000000f1d217c10 */ /* 0x000fe400087fe4ff */
[----:B------:R-:W-:Y:S01]  /*4ba0*/  ISETP.GT.AND P4, PT, R0, 0x38, PT ;  /* 0x000000380000780c */ /* 0x000fe20003f84270 */
[-C--:B--2---:R-:W-:Y:S01]  /*4bb0*/  FMUL R35, R62, R7.reuse ;  /* 0x000000073e237220 */ /* 0x084fe20000400000 */
[----:B------:R-:W-:Y:S01]  /*4bc0*/  IADD3.X R5, R27, UR31, RZ, P6, !PT ;  /* 0x0000001f1b057c10 */ /* 0x000fe2000b7fe4ff */
[----:B------:R2:W-:Y:S01]  /*4bd0*/  @P5 STG.E desc[UR22][R32.64], R39 ;  /* 0x0000002720005986 */ /* 0x0005e2000c101916 */
[C---:B------:R-:W-:Y:S02]  /*4be0*/  ISETP.GT.AND P1, PT, R40.reuse, 0x8, P1 ;  /* 0x000000082800780c */ /* 0x040fe40000f24270 */
[----:B------:R-:W-:Y:S01]  /*4bf0*/  ISETP.GT.AND P5, PT, R40, RZ, P4 ;  /* 0x000000ff2800720c */ /* 0x000fe200027a4270 */
[----:B------:R4:W-:Y:S01]  /*4c00*/  @P2 STG.E desc[UR22][R4.64], R41 ;  /* 0x0000002904002986 */ /* 0x0009e2000c101916 */
[----:B------:R-:W-:Y:S01]  /*4c10*/  IADD3 R24, P6, R28, UR29, RZ ;  /* 0x0000001d1c187c10 */ /* 0x000fe2000ffde0ff */
[----:B---3--:R-:W-:Y:S01]  /*4c20*/  FMUL R37, R60, R7 ;  /* 0x000000073c257220 */ /* 0x008fe20000400000 */
[----:B------:R-:W-:-:S02]  /*4c30*/  IADD3 R26, P2, R30, UR16, RZ ;  /* 0x000000101e1a7c10 */ /* 0x000fc4000ff5e0ff */
[----:B------:R-:W-:Y:S02]  /*4c40*/  ISETP.GT.AND P0, PT, R0, 0x39, PT ;  /* 0x000000390000780c */ /* 0x000fe40003f04270 */
[----:B------:R-:W-:Y:S01]  /*4c50*/  IADD3.X R25, R29, UR31, RZ, P6, !PT ;  /* 0x0000001f1d197c10 */ /* 0x000fe2000b7fe4ff */
[-C--:B--2---:R-:W-:Y:S01]  /*4c60*/  FMUL R39, R58, R7.reuse ;  /* 0x000000073a277220 */ /* 0x084fe20000400000 */
[----:B------:R-:W-:Y:S02]  /*4c70*/  IADD3.X R27, R31, UR15, RZ, P2, !PT ;  /* 0x0000000f1f1b7c10 */ /* 0x000fe400097fe4ff */
[C---:B------:R-:W-:Y:S01]  /*4c80*/  ISETP.GT.AND P2, PT, R40.reuse, RZ, P0 ;  /* 0x000000ff2800720c */ /* 0x040fe20000744270 */
[----:B------:R2:W-:Y:S01]  /*4c90*/  @P1 STG.E desc[UR22][R24.64], R35 ;  /* 0x0000002318001986 */ /* 0x0005e2000c101916 */
[----:B------:R-:W-:Y:S01]  /*4ca0*/  ISETP.GT.AND P4, PT, R40, 0x8, P4 ;  /* 0x000000082800780c */ /* 0x000fe20002784270 */
[----:B----4-:R-:W-:Y:S01]  /*4cb0*/  FMUL R41, R56, R7 ;  /* 0x0000000738297220 */ /* 0x010fe20000400000 */
[----:B------:R-:W-:Y:S01]  /*4cc0*/  ISETP.GT.AND P0, PT, R40, 0x8, P0 ;  /* 0x000000082800780c */ /* 0x000fe20000704270 */
[----:B------:R2:W-:Y:S01]  /*4cd0*/  @P5 STG.E desc[UR22][R26.64], R37 ;  /* 0x000000251a005986 */ /* 0x0005e2000c101916 */
[----:B------:R-:W-:-:S02]  /*4ce0*/  IADD3 R4, P1, R32, UR16, RZ ;  /* 0x0000001020047c10 */ /* 0x000fc4000ff3e0ff */
[----:B------:R-:W-:Y:S02]  /*4cf0*/  IADD3 R28, P5, R30, UR29, RZ ;  /* 0x0000001d1e1c7c10 */ /* 0x000fe4000ffbe0ff */
[----:B------:R-:W-:Y:S02]  /*4d00*/  IADD3 R30, P6, R32, UR29, RZ ;  /* 0x0000001d201e7c10 */ /* 0x000fe4000ffde0ff */
[----:B------:R-:W-:Y:S02]  /*4d10*/  IADD3.X R5, R33, UR15, RZ, P1, !PT ;  /* 0x0000000f21057c10 */ /* 0x000fe40008ffe4ff */
[----:B------:R-:W-:Y:S02]  /*4d20*/  IADD3.X R29, R31, UR31, RZ, P5, !PT ;  /* 0x0000001f1f1d7c10 */ /* 0x000fe4000affe4ff */
[----:B------:R-:W-:Y:S01]  /*4d30*/  IADD3.X R31, R33, UR31, RZ, P6, !PT ;  /* 0x0000001f211f7c10 */ /* 0x000fe2000b7fe4ff */
[----:B------:R-:W-:Y:S01]  /*4d40*/  FMUL R33, R22, R7 ;  /* 0x0000000716217220 */ /* 0x000fe20000400000 */
[----:B------:R2:W-:Y:S04]  /*4d50*/  @P2 STG.E desc[UR22][R4.64], R39 ;  /* 0x0000002704002986 */ /* 0x0005e8000c101916 */
[----:B------:R2:W-:Y:S04]  /*4d60*/  @P4 STG.E desc[UR22][R28.64], R41 ;  /* 0x000000291c004986 */ /* 0x0005e8000c101916 */
[----:B------:R2:W-:Y:S02]  /*4d70*/  @P0 STG.E desc[UR22][R30.64], R33 ;  /* 0x000000211e000986 */ /* 0x0005e4000c101916 */
.L_x_92:
[----:B------:R-:W-:Y:S05]  /*4d80*/  BSYNC B0 ;  /* 0x0000000000007941 */ /* 0x000fea0003800000 */
.L_x_28:
[----:B------:R-:W-:Y:S01]  /*4d90*/  LEA R2, P0, R8, R2, 0x1 ;  /* 0x0000000208027211 */ /* 0x000fe200078008ff */
[----:B------:R-:W-:Y:S01]  /*4da0*/  ULDC.64 UR6, c[0x0][0x750] ;  /* 0x0001d40000067ab9 */ /* 0x000fe20000000a00 */
[----:B------:R-:W-:Y:S01]  /*4db0*/  IMAD.U32 R0, RZ, RZ, UR19 ;  /* 0x00000013ff007e24 */ /* 0x000fe2000f8e00ff */
[----:B------:R-:W-:Y:S01]  /*4dc0*/  PRMT R22, RZ, 0x7610, R22 ;  /* 0x00007610ff167816 */ /* 0x000fe20000000016 */
[----:B--23--:R-:W-:Y:S02]  /*4dd0*/  IMAD.MOV.U32 R4, RZ, RZ, -0x1 ;  /* 0xffffffffff047424 */ /* 0x00cfe400078e00ff */
[----:B------:R-:W-:Y:S01]  /*4de0*/  IMAD.X R3, R12, 0x1, R3, P0 ;  /* 0x000000010c037824 */ /* 0x000fe200000e0603 */
[----:B------:R-:W-:Y:S01]  /*4df0*/  ISETP.GE.U32.AND P0, PT, R2, UR6, PT ;  /* 0x0000000602007c0c */ /* 0x000fe2000bf06070 */
[----:B------:R2:W-:Y:S01]  /*4e00*/  SYNCS.ARRIVE.TRANS64.A1T0 RZ, [R0+UR27], RZ ;  /* 0x000000ff00ff79a7 */ /* 0x0005e2000810001b */
[----:B------:R-:W-:Y:S02]  /*4e10*/  IMAD.MOV.U32 R5, RZ, RZ, -0x1 ;  /* 0xffffffffff057424 */ /* 0x000fe400078e00ff */
[----:B------:R-:W-:Y:S01]  /*4e20*/  ISETP.GE.U32.AND.EX P0, PT, R3, UR7, PT, P0 ;  /* 0x0000000703007c0c */ /* 0x000fe2000bf06100 */
[----:B--2---:R-:W-:-:S12]  /*4e30*/  IMAD.MOV.U32 R0, RZ, RZ, -0x1 ;  /* 0xffffffffff007424 */ /* 0x004fd800078e00ff */
[----:B------:R-:W-:Y:S05]  /*4e40*/  @P0 BRA `(.L_x_93) ;  /* 0x0000000400540947 */ /* 0x000fea0003800000 */
[----:B------:R-:W2:Y:S01]  /*4e50*/  LDC.64 R28, c[0x0][0x728] ;  /* 0x0001ca00ff1c7b82 */ /* 0x000ea20000000a00 */
[----:B0-----:R-:W0:Y:S01]  /*4e60*/  S2R R30, SR_CTAID.X ;  /* 0x00000000001e7919 */ /* 0x001e220000002500 */
[----:B------:R-:W-:Y:S02]  /*4e70*/  IMAD.MOV.U32 R26, RZ, RZ, R2 ;  /* 0x000000ffff1a7224 */ /* 0x000fe400078e0002 */
[----:B------:R-:W-:Y:S01]  /*4e80*/  IMAD.MOV.U32 R27, RZ, RZ, R3 ;  /* 0x000000ffff1b7224 */ /* 0x000fe200078e0003 */
[----:B------:R-:W3:Y:S03]  /*4e90*/  S2R R34, SR_CTAID.Y ;  /* 0x0000000000227919 */ /* 0x000ee60000002600 */
[----:B------:R-:W4:Y:S08]  /*4ea0*/  LDC R0, c[0x0][0x730] ;  /* 0x0001cc00ff007b82 */ /* 0x000f300000000800 */
[----:B------:R-:W0:Y:S01]  /*4eb0*/  LDC.64 R32, c[0x0][0x720] ;  /* 0x0001c800ff207b82 */ /* 0x000e220000000a00 */
[----:B--2---:R-:W-:-:S04]  /*4ec0*/  ISETP.NE.U32.AND P0, PT, R28, RZ, PT ;  /* 0x000000ff1c00720c */ /* 0x004fc80003f05070 */
[----:B------:R-:W-:-:S13]  /*4ed0*/  ISETP.NE.AND.EX P0, PT, R29, RZ, PT, P0 ;  /* 0x000000ff1d00720c */ /* 0x000fda0003f05300 */
[----:B0--34-:R-:W-:Y:S05]  /*4ee0*/  @!P0 BRA `(.L_x_94) ;  /* 0x0000000000288947 */ /* 0x019fea0003800000 */
        /* <DEDUP_REMOVED lines=10> */
.L_x_94:
[-CC-:B------:R-:W-:Y:S01]  /*4f90*/  SHF.R.U64 R28, R26, R0.reuse, R27.reuse ;  /* 0x000000001a1c7219 */ /* 0x180fe2000000121b */
[----:B------:R-:W0:Y:S01]  /*4fa0*/  LDC.64 R40, c[0x0][0x740] ;  /* 0x0001d000ff287b82 */ /* 0x000e220000000a00 */
[----:B------:R-:W-:Y:S01]  /*4fb0*/  SHF.R.U32.HI R0, RZ, R0, R27 ;  /* 0x00000000ff007219 */ /* 0x000fe2000001161b */
[----:B------:R-:W-:Y:S01]  /*4fc0*/  ULDC UR6, c[0x0][0x150] ;  /* 0x0000540000067ab9 */ /* 0x000fe20000000800 */
[----:B------:R-:W-:Y:S02]  /*4fd0*/  IADD3 R25, P0, RZ, -R28, RZ ;  /* 0x8000001cff197210 */ /* 0x000fe40007f1e0ff */
[----:B------:R-:W-:-:S03]  /*4fe0*/  I2FP.F32.U32 R22, R30 ;  /* 0x0000001e00167245 */ /* 0x000fc60000201000 */
[----:B------:R-:W2:Y:S01]  /*4ff0*/  LDC R24, c[0x0][0x718] ;  /* 0x0001c600ff187b82 */ /* 0x000ea20000000800 */
[----:B------:R-:W-:Y:S02]  /*5000*/  IMAD.X R27, RZ, RZ, ~R0, P0 ;  /* 0x000000ffff1b7224 */ /* 0x000fe400000e0e00 */
[----:B------:R-:W-:Y:S01]  /*5010*/  FMUL R26, R22, UR6 ;  /* 0x00000006161a7c20 */ /* 0x000fe20008400000 */
[----:B------:R-:W-:Y:S01]  /*5020*/  IMAD.WIDE.U32 R4, R25, R32, R2 ;  /* 0x0000002019047225 */ /* 0x000fe200078e0002 */
[----:B------:R-:W-:-:S03]  /*5030*/  ULDC UR6, c[0x0][0x154] ;  /* 0x0000550000067ab9 */ /* 0x000fc60000000800 */
[----:B------:R-:W-:Y:S01]  /*5040*/  IMAD R0, R27, R32, RZ ;  /* 0x000000201b007224 */ /* 0x000fe200078e02ff */
[----:B------:R-:W3:Y:S01]  /*5050*/  LDC R36, c[0x0][0x708] ;  /* 0x0001c200ff247b82 */ /* 0x000ee20000000800 */
[----:B------:R-:W4:Y:S02]  /*5060*/  F2I.U32.TRUNC.NTZ R26, R26 ;  /* 0x0000001a001a7305 */ /* 0x000f24000020f000 */
[----:B------:R-:W-:Y:S01]  /*5070*/  IMAD R25, R25, R33, R0 ;  /* 0x0000002119197224 */ /* 0x000fe200078e0200 */
[----:B------:R-:W-:-:S03]  /*5080*/  I2FP.F32.U32 R0, R34 ;  /* 0x0000002200007245 */ /* 0x000fc60000201000 */
[----:B------:R-:W-:Y:S01]  /*5090*/  IMAD.IADD R5, R5, 0x1, R25 ;  /* 0x0000000105057824 */ /* 0x000fe200078e0219 */
[----:B------:R-:W1:Y:S01]  /*50a0*/  LDC R38, c[0x0][0x758] ;  /* 0x0001d600ff267b82 */ /* 0x000e620000000800 */
[----:B0-----:R-:W-:Y:S01]  /*50b0*/  ISETP.NE.U32.AND P0, PT, R40, RZ, PT ;  /* 0x000000ff2800720c */ /* 0x001fe20003f05070 */
[----:B------:R-:W-:-:S03]  /*50c0*/  IMAD.MOV.U32 R25, RZ, RZ, 0x1 ;  /* 0x00000001ff197424 */ /* 0x000fc600078e00ff */
[----:B------:R-:W-:-:S03]  /*50d0*/  ISETP.NE.AND.EX P0, PT, R41, RZ, PT, P0 ;  /* 0x000000ff2900720c */ /* 0x000fc60003f05300 */
[----:B------:R-:W0:Y:S01]  /*50e0*/  LDC R27, c[0x0][0x144] ;  /* 0x00005100ff1b7b82 */ /* 0x000e220000000800 */
[-CC-:B--2---:R-:W-:Y:S01]  /*50f0*/  SHF.R.U64 R22, R4, R24.reuse, R5.reuse ;  /* 0x0000001804167219 */ /* 0x184fe20000001205 */
[----:B----4-:R-:W-:Y:S01]  /*5100*/  IMAD.MOV R26, RZ, RZ, -R26 ;  /* 0x000000ffff1a7224 */ /* 0x010fe200078e0a1a */
[----:B------:R-:W-:Y:S01]  /*5110*/  SHF.R.U32.HI R5, RZ, R24, R5 ;  /* 0x00000018ff057219 */ /* 0x000fe20000011605 */
[----:B------:R-:W-:-:S04]  /*5120*/  FMUL R24, R0, UR6 ;  /* 0x0000000600187c20 */ /* 0x000fc80008400000 */
[----:B------:R-:W2:Y:S01]  /*5130*/  LDC R33, c[0x0][0x148] ;  /* 0x00005200ff217b82 */ /* 0x000ea20000000800 */
[----:B------:R4:W0:Y:S01]  /*5140*/  F2I.U32.TRUNC.NTZ R32, R24 ;  /* 0x0000001800207305 */ /* 0x000822000020f000 */
[-CC-:B---3--:R-:W-:Y:S02]  /*5150*/  SHF.R.U64 R0, R22, R36.reuse, R5.reuse ;  /* 0x0000002416007219 */ /* 0x188fe40000001205 */
[----:B------:R-:W-:-:S04]  /*5160*/  SHF.R.U32.HI R5, RZ, R36, R5 ;  /* 0x00000024ff057219 */ /* 0x000fc80000011605 */
[----:B------:R-:W3:Y:S01]  /*5170*/  LDC R35, c[0x0][0x700] ;  /* 0x0001c000ff237b82 */ /* 0x000ee20000000800 */
[-CC-:B-1----:R-:W-:Y:S02]  /*5180*/  SHF.R.U64 R31, R0, R38.reuse, R5.reuse ;  /* 0x00000026001f7219 */ /* 0x182fe40000001205 */
[-C--:B------:R-:W-:Y:S02]  /*5190*/  SHF.R.U32.HI R5, RZ, R38.reuse, R5 ;  /* 0x00000026ff057219 */ /* 0x080fe40000011605 */
[----:B------:R-:W-:Y:S01]  /*51a0*/  SHF.L.U32 R38, R25, R38, RZ ;  /* 0x0000002619267219 */ /* 0x000fe200000006ff */
[----:B------:R-:W-:Y:S02]  /*51b0*/  IMAD.MOV.U32 R4, RZ, RZ, R31 ;  /* 0x000000ffff047224 */ /* 0x000fe400078e001f */
[----:B------:R-:W1:Y:S01]  /*51c0*/  LDC R39, c[0x0][0x748] ;  /* 0x0001d200ff277b82 */ /* 0x000e620000000800 */
[----:B0-----:R-:W-:-:S07]  /*51d0*/  IMAD R37, R27, R26, R30 ;  /* 0x0000001a1b257224 */ /* 0x001fce00078e021e */
[----:B-----5:R-:W0:Y:S08]  /*51e0*/  LDC R42, c[0x0][0x738] ;  /* 0x0001ce00ff2a7b82 */ /* 0x020e300000000800 */
[----:B------:R-:W0:Y:S01]  /*51f0*/  LDC R43, c[0x0][0x710] ;  /* 0x0001c400ff2b7b82 */ /* 0x000e220000000800 */
[----:B--234-:R-:W-:Y:S05]  /*5200*/  @!P0 BRA `(.L_x_95) ;  /* 0x0000000000288947 */ /* 0x01cfea0003800000 */
[----:B------:R-:W2:Y:S02]  /*5210*/  LDC R4, c[0x0][0x74c] ;  /* 0x0001d300ff047b82 */ /* 0x000ea40000000800 */
[----:B--2---:R-:W-:-:S05]  /*5220*/  IADD3 R27, P0, R31, R4, RZ ;  /* 0x000000041f1b7210 */ /* 0x004fca0007f1e0ff */
        /* <DEDUP_REMOVED lines=8> */
.L_x_95:
[----:B-1----:R-:W-:Y:S01]  /*52b0*/  SHF.R.U64 R5, R4, R39, R5 ;  /* 0x0000002704057219 */ /* 0x002fe20000001205 */
[----:B------:R-:W-:Y:S01]  /*52c0*/  VIADD R25, R35, 0xffffffff ;  /* 0xffffffff23197836 */ /* 0x000fe20000000000 */
[----:B------:R-:W-:Y:S01]  /*52d0*/  LOP3.LUT R0, R0, R17, RZ, 0xc0, !PT ;  /* 0x0000001100007212 */ /* 0x000fe200078ec0ff */
[----:B------:R-:W-:Y:S02]  /*52e0*/  IMAD.MOV R32, RZ, RZ, -R32 ;  /* 0x000000ffff207224 */ /* 0x000fe400078e0a20 */
[----:B------:R-:W-:Y:S02]  /*52f0*/  IMAD.MOV R4, RZ, RZ, -R5 ;  /* 0x000000ffff047224 */ /* 0x000fe400078e0a05 */
[----:B------:R-:W-:Y:S01]  /*5300*/  IMAD R0, R38, R5, R0 ;  /* 0x0000000526007224 */ /* 0x000fe200078e0200 */
[----:B------:R-:W-:Y:S01]  /*5310*/  LOP3.LUT R5, R22, R25, RZ, 0xc0, !PT ;  /* 0x0000001916057212 */ /* 0x000fe200078ec0ff */
[----:B------:R-:W-:Y:S02]  /*5320*/  @P3 IMAD R37, R33, R32, R34 ;  /* 0x0000002021253224 */ /* 0x000fe400078e0222 */
[----:B0-----:R-:W-:-:S02]  /*5330*/  IMAD R4, R4, R42, R31 ;  /* 0x0000002a04047224 */ /* 0x001fc400078e021f */
[----:B------:R-:W-:Y:S02]  /*5340*/  IMAD R0, R0, R43, R37 ;  /* 0x0000002b00007224 */ /* 0x000fe400078e0225 */
[----:B------:R-:W-:Y:S02]  /*5350*/  IMAD R5, R4, R35, R5 ;  /* 0x0000002304057224 */ /* 0x000fe400078e0205 */
[----:B------:R-:W-:-:S03]  /*5360*/  IMAD.MOV.U32 R22, RZ, RZ, 0x1 ;  /* 0x00000001ff167424 */ /* 0x000fc600078e00ff */
[----:B------:R-:W-:Y:S02]  /*5370*/  SEL R4, R5, R0, !P3 ;  /* 0x0000000005047207 */ /* 0x000fe40005800000 */
[----:B------:R-:W-:Y:S01]  /*5380*/  SEL R0, R0, R5, !P3 ;  /* 0x0000000500007207 */ /* 0x000fe20005800000 */
[----:B------:R-:W-:-:S07]  /*5390*/  IMAD.MOV.U32 R5, RZ, RZ, R28 ;  /* 0x000000ffff057224 */ /* 0x000fce00078e001c */
.L_x_93:
[----:B------:R-:W-:Y:S02]  /*53a0*/  LOP3.LUT P0, RZ, R22, 0xff, RZ, 0xc0, !PT ;  /* 0x000000ff16ff7812 */ /* 0x000fe4000780c0ff */
[----:B------:R-:W-:-:S11]  /*53b0*/  LOP3.LUT R23, R23, 0x1, RZ, 0x3c, !PT ;  /* 0x0000000117177812 */ /* 0x000fd600078e3cff */
[----:B------:R-:W-:Y:S05]  /*53c0*/  @P0 BRA `(.L_x_96) ;  /* 0xffffffc400a00947 */ /* 0x000fea000383ffff */
[----:B------:R-:W-:Y:S05]  /*53d0*/  EXIT ;  /* 0x000000000000794d */ /* 0x000fea0003800000 */
.L_x_14:
[----:B------:R-:W-:-:S08]  /*53e0*/  ISETP.NE.AND P0, PT, R20, RZ, PT ;  /* 0x000000ff1400720c */ /* 0x000fd00003f05270 */
[----:B-----5:R-:W0:-:S00]  /*53f0*/  USETMAXREG.DEALLOC.CTAPOOL 0x28 ;  /* 0x00000028000079c8 */ /* 0x020e0000080e0500 */
[----:B------:R-:W-:Y:S05]  /*5400*/  @P0 EXIT ;  /* 0x000000000000094d */ /* 0x000fea0003800000 */
[----:B0-----:R-:W-:Y:S01]  /*5410*/  LOP3.LUT P0, RZ, R16, 0xff, RZ, 0xc0, !PT ;  /* 0x000000ff10ff7812 */ /* 0x001fe2000780c0ff */
[----:B------:R-:W-:Y:S02]  /*5420*/  IMAD.MOV.U32 R7, RZ, RZ, 0x1 ;  /* 0x00000001ff077424 */ /* 0x000fe400078e00ff */
[----:B------:R-:W-:-:S10]  /*5430*/  IMAD.MOV.U32 R15, RZ, RZ, RZ ;  /* 0x000000ffff0f7224 */ /* 0x000fd400078e00ff */
[----:B------:R-:W-:Y:S05]  /*5440*/  @!P0 BRA `(.L_x_97) ;  /* 0x0000000c00408947 */ /* 0x000fea0003800000 */
[----:B------:R-:W-:Y:S01]  /*5450*/  LOP3.LUT P0, RZ, R10, 0x1f, RZ, 0xc0, !PT ;  /* 0x0000001f0aff7812 */ /* 0x000fe2000780c0ff */
[----:B------:R-:W-:Y:S01]  /*5460*/  ULDC UR5, c[0x0][0x758] ;  /* 0x0001d60000057ab9 */ /* 0x000fe20000000800 */
[----:B------:R-:W-:Y:S01]  /*5470*/  UMOV UR6, 0xffffffff ;  /* 0xffffffff00067882 */ /* 0x000fe20000000000 */
[----:B------:R-:W-:Y:S01]  /*5480*/  BSSY B0, `(.L_x_97) ;  /* 0x00000cc000007945 */ /* 0x000fe20003800000 */
[----:B------:R-:W-:Y:S01]  /*5490*/  USHF.L.U32 UR6, UR6, UR5, URZ ;  /* 0x0000000506067299 */ /* 0x000fe2000800063f */
[C---:B------:R-:W-:Y:S01]  /*54a0*/  ISETP.NE.AND P2, PT, R11.reuse, RZ, PT ;  /* 0x000000ff0b00720c */ /* 0x040fe20003f45270 */
[----:B------:R-:W-:Y:S01]  /*54b0*/  UMOV UR7, 0x1 ;  /* 0x0000000100077882 */ /* 0x000fe20000000000 */
[----:B------:R-:W-:Y:S01]  /*54c0*/  ISETP.NE.OR P0, PT, R11, RZ, !P0 ;  /* 0x000000ff0b00720c */ /* 0x000fe20004705670 */
[----:B------:R-:W-:Y:S01]  /*54d0*/  IMAD.MOV.U32 R14, RZ, RZ, 0x1 ;  /* 0x00000001ff0e7424 */ /* 0x000fe200078e00ff */
[----:B------:R-:W-:Y:S01]  /*54e0*/  LOP3.LUT R13, R6, 0x2, RZ, 0xfc, !PT ;  /* 0x00000002060d7812 */ /* 0x000fe200078efcff */
[----:B------:R-:W-:Y:S01]  /*54f0*/  IMAD.MOV.U32 R7, RZ, RZ, 0x1 ;  /* 0x00000001ff077424 */ /* 0x000fe200078e00ff */
[----:B------:R-:W-:Y:S01]  /*5500*/  ULDC UR4, c[0x0][0x700] ;  /* 0x0001c00000047ab9 */ /* 0x000fe20000000800 */
[----:B------:R-:W-:Y:S01]  /*5510*/  IMAD.MOV.U32 R15, RZ, RZ, RZ ;  /* 0x000000ffff0f7224 */ /* 0x000fe200078e00ff */
[----:B------:R-:W-:-:S02]  /*5520*/  USHF.L.U32 UR15, UR7, UR5, URZ ;  /* 0x00000005070f7299 */ /* 0x000fc4000800063f */
[----:B------:R-:W-:Y:S02]  /*5530*/  UIADD3 UR21, UR14, 0x1, URZ ;  /* 0x000000010e157890 */ /* 0x000fe4000fffe03f */
[----:B------:R-:W-:Y:S02]  /*5540*/  UIADD3 UR4, UR4, -0x1, URZ ;  /* 0xffffffff04047890 */ /* 0x000fe4000fffe03f */
[----:B------:R-:W-:Y:S01]  /*5550*/  ULOP3.LUT UR5, URZ, UR6, URZ, 0x33, !UPT ;  /* 0x000000063f057292 */ /* 0x000fe2000f8e333f */
[----:B------:R-:W-:-:S11]  /*5560*/  ULDC.64 UR32, c[0x0][0x198] ;  /* 0x0000660000207ab9 */ /* 0x000fd60000000a00 */
.L_x_109:
[----:B------:R-:W-:-:S03]  /*5570*/  UMOV UR6, 0xffffffff ;  /* 0xffffffff00067882 */ /* 0x000fc60000000000 */
[----:B------:R-:W-:Y:S05]  /*5580*/  BRA.DIV UR6, `(.L_x_98) ;  /* 0x0000002206307947 */ /* 0x000fea000b800000 */
[----:B------:R-:W-:-:S13]  /*5590*/  ELECT P1, URZ, PT ;  /* 0x00000000003f782f */ /* 0x000fda0003820000 */
.L_x_152:
[----:B------:R-:W0:Y:S01]  /*55a0*/  LDC R10, c[0x0][0x604] ;  /* 0x00018100ff0a7b82 */ /* 0x000e220000000800 */
[----:B------:R-:W-:Y:S01]  /*55b0*/  BSSY B1, `(.L_x_99) ;  /* 0x0000045000017945 */ /* 0x000fe20003800000 */
[----:B0-----:R-:W-:-:S13]  /*55c0*/  ISETP.LT.OR P1, PT, R10, 0x1, !P1 ;  /* 0x000000010a00780c */ /* 0x001fda0004f21670 */
[----:B------:R-:W-:Y:S05]  /*55d0*/  @P1 BRA `(.L_x_100) ;  /* 0x0000000400081947 */ /* 0x000fea0003800000 */
[----:B------:R-:W-:Y:S01]  /*55e0*/  IMAD.SHL.U32 R17, R4, 0x40, RZ ;  /* 0x0000004004117824 */ /* 0x000fe200078e00ff */
[----:B------:R-:W-:Y:S01]  /*55f0*/  CS2R R20, SRZ ;  /* 0x0000000000147805 */ /* 0x000fe2000001ff00 */
[----:B------:R-:W-:Y:S02]  /*5600*/  IMAD.SHL.U32 R24, R0, 0x40, RZ ;  /* 0x0000004000187824 */ /* 0x000fe400078e00ff */
[----:B------:R-:W-:Y:S02]  /*5610*/  IMAD.U32 R22, RZ, RZ, UR21 ;  /* 0x00000015ff167e24 */ /* 0x000fe4000f8e00ff */
[----:B------:R-:W-:Y:S02]  /*5620*/  IMAD.MOV.U32 R4, RZ, RZ, R7 ;  /* 0x000000ffff047224 */ /* 0x000fe400078e0007 */
[----:B------:R-:W-:Y:S02]  /*5630*/  IMAD.MOV.U32 R10, RZ, RZ, R15 ;  /* 0x000000ffff0a7224 */ /* 0x000fe400078e000f */
[----:B------:R-:W-:-:S07]  /*5640*/  IMAD.MOV.U32 R23, RZ, RZ, RZ ;  /* 0x000000ffff177224 */ /* 0x000fce00078e00ff */
.L_x_104:
[----:B------:R-:W0:Y:S01]  /*5650*/  S2R R16, SR_CgaCtaId ;  /* 0x0000000000107919 */ /* 0x000e220000008800 */
[----:B------:R-:W-:-:S04]  /*5660*/  MOV R11, 0x400 ;  /* 0x00000400000b7802 */ /* 0x000fc80000000f00 */
[----:B0-----:R-:W-:Y:S02]  /*5670*/  LEA R19, R16, R11, 0x18 ;  /* 0x0000000b10137211 */ /* 0x001fe400078ec0ff */
[----:B------:R-:W-:Y:S01]  /*5680*/  SHF.L.U32 R11, R4, 0x1f, RZ ;  /* 0x0000001f040b7819 */ /* 0x000fe200000006ff */
[----:B------:R-:W0:Y:S02]  /*5690*/  @!P2 LDC R16, c[0x0][0x640] ;  /* 0x00019000ff10ab82 */ /* 0x000e240000000800 */
[----:B------:R-:W-:-:S04]  /*56a0*/  IMAD R18, R10, 0x8, R19 ;  /* 0x000000080a127824 */ /* 0x000fc800078e0213 */
[----:B------:R-:W1:Y:S02]  /*56b0*/  SYNCS.PHASECHK.TRANS64.TRYWAIT P1, [R18+URZ+0x110], R11 ;  /* 0x0001100b120075a7 */ /* 0x000e64000802017f */
[----:B-1----:R-:W-:Y:S05]  /*56c0*/  @!P1 BRA `(.L_x_101) ;  /* 0x0000002000009947 */ /* 0x002fea0003800000 */
.L_x_153:
[----:B-1----:R-:W-:Y:S01]  /*56d0*/  PRMT R11, R13, 0x9910, RZ ;  /* 0x000099100d0b7816 */ /* 0x002fe200000000ff */
[----:B0-----:R0:W-:Y:S03]  /*56e0*/  @!P2 SYNCS.ARRIVE.TRANS64 RZ, [R18+URZ], R16 ;  /* 0x0000001012ffa9a7 */ /* 0x0011e6000800003f */
[----:B------:R-:W-:-:S13]  /*56f0*/  ISETP.NE.AND P1, PT, R11, 0x2, PT ;  /* 0x000000020b00780c */ /* 0x000fda0003f25270 */
[----:B0-----:R-:W-:Y:S05]  /*5700*/  @P1 BRA `(.L_x_102) ;  /* 0x0000000000041947 */ /* 0x001fea0003800000 */
[----:B------:R-:W-:Y:S01]  /*5710*/  BPT.TRAP 0x1 ;  /* 0x000000040000795c */ /* 0x000fe20000300000 */
.L_x_102:
[----:B------:R-:W-:Y:S05]  /*5720*/  @P0 BRA `(.L_x_103) ;  /* 0x0000000000040947 */ /* 0x000fea0003800000 */
[----:B------:R-:W-:Y:S01]  /*5730*/  BPT.TRAP 0x1 ;  /* 0x000000040000795c */ /* 0x000fe20000300000 */
.L_x_103:
[--C-:B------:R-:W-:Y:S01]  /*5740*/  IMAD R11, R10, 0x800, R19.reuse ;  /* 0x000008000a0b7824 */ /* 0x100fe200078e0213 */
[----:B------:R-:W-:Y:S01]  /*5750*/  R2UR UR25, R18 ;  /* 0x00000000121972ca */ /* 0x000fe200000e0000 */
[----:B------:R-:W-:Y:S01]  /*5760*/  VIADD R22, R22, 0xffffffff ;  /* 0xffffffff16167836 */ /* 0x000fe20000000000 */
[----:B------:R-:W-:Y:S01]  /*5770*/  R2UR UR28, R5 ;  /* 0x00000000051c72ca */ /* 0x000fe200000e0000 */
[----:B------:R-:W-:Y:S01]  /*5780*/  UIADD3 UR6, UP0, UR32, 0xf0, URZ ;  /* 0x000000f020067890 */ /* 0x000fe2000ff1e03f */
[----:B------:R-:W-:Y:S01]  /*5790*/  R2UR UR24, R11 ;  /* 0x000000000b1872ca */ /* 0x000fe200000e0000 */
[C-C-:B------:R-:W-:Y:S01]  /*57a0*/  IMAD R11, R10.reuse, 0x200, R19.reuse ;  /* 0x000002000a0b7824 */ /* 0x140fe200078e0213 */
[----:B------:R-:W-:Y:S01]  /*57b0*/  R2UR UR26, R21 ;  /* 0x00000000151a72ca */ /* 0x000fe200000e0000 */
[----:B------:R-:W-:Y:S01]  /*57c0*/  IMAD R19, R10, 0x1000, R19 ;  /* 0x000010000a137824 */ /* 0x000fe200078e0213 */
[----:B------:R-:W-:Y:S01]  /*57d0*/  R2UR UR27, R24 ;  /* 0x00000000181b72ca */ /* 0x000fe200000e0000 */
[----:B------:R-:W-:Y:S01]  /*57e0*/  UIADD3 UR22, UP1, UR32, 0x1f0, URZ ;  /* 0x000001f020167890 */ /* 0x000fe2000ff3e03f */
[----:B------:R-:W-:Y:S01]  /*57f0*/  R2UR UR8, R11 ;  /* 0x000000000b0872ca */ /* 0x000fe200000e0000 */
[----:B------:R-:W-:Y:S01]  /*5800*/  UIADD3 UR34, UP2, UR32, 0x2f0, URZ ;  /* 0x000002f020227890 */ /* 0x000fe2000ff5e03f */
[----:B------:R-:W-:Y:S01]  /*5810*/  R2UR UR16, R19 ;  /* 0x00000000131072ca */ /* 0x000fe200000e0000 */
[----:B------:R-:W-:Y:S01]  /*5820*/  UIADD3.X UR7, URZ, UR33, URZ, UP0, !UPT ;  /* 0x000000213f077290 */ /* 0x000fe200087fe43f */
[----:B------:R-:W-:Y:S01]  /*5830*/  R2UR UR11, R0 ;  /* 0x00000000000b72ca */ /* 0x000fe200000e0000 */
[----:B------:R-:W-:Y:S01]  /*5840*/  UIADD3.X UR23, URZ, UR33, URZ, UP1, !UPT ;  /* 0x000000213f177290 */ /* 0x000fe20008ffe43f */
[----:B------:R-:W-:Y:S01]  /*5850*/  R2UR UR12, R23 ;  /* 0x00000000170c72ca */ /* 0x000fe200000e0000 */
[----:B------:R-:W-:Y:S01]  /*5860*/  UIADD3 UR24, UR24, 0x300, URZ ;  /* 0x0000030018187890 */ /* 0x000fe2000fffe03f */
[----:B------:R-:W-:Y:S01]  /*5870*/  R2UR UR18, R20 ;  /* 0x00000000141272ca */ /* 0x000fe200000e0000 */
[----:B------:R-:W-:Y:S01]  /*5880*/  VIADD R10, R10, 0x1 ;  /* 0x000000010a0a7836 */ /* 0x000fe20000000000 */
[----:B------:R-:W-:Y:S01]  /*5890*/  R2UR UR19, R17 ;  /* 0x00000000111372ca */ /* 0x000fe200000e0000 */
[----:B------:R-:W-:Y:S01]  /*58a0*/  UIADD3.X UR35, URZ, UR33, URZ, UP2, !UPT ;  /* 0x000000213f237290 */ /* 0x000fe200097fe43f */
[----:B------:R-:W-:Y:S01]  /*58b0*/  ISETP.GT.AND P4, PT, R22, 0x1, PT ;  /* 0x000000011600780c */ /* 0x000fe20003f84270 */
[----:B------:R-:W-:Y:S01]  /*58c0*/  UIADD3 UR8, UR8, 0x33300, URZ ;  /* 0x0003330008087890 */ /* 0x000fe2000fffe03f */
[C---:B------:R-:W-:Y:S01]  /*58d0*/  ISETP.NE.AND P1, PT, R10.reuse, 0x22, PT ;  /* 0x000000220a00780c */ /* 0x040fe20003f25270 */
[----:B------:R-:W-:Y:S01]  /*58e0*/  UIADD3 UR16, UR16, 0x11300, URZ ;  /* 0x0001130010107890 */ /* 0x000fe2000fffe03f */
[----:B------:R-:W-:Y:S01]  /*58f0*/  VIADD R23, R23, 0x1 ;  /* 0x0000000117177836 */ /* 0x000fe20000000000 */
[----:B------:R-:W-:Y:S01]  /*5900*/  UMOV UR30, 0x0 ;  /* 0x00000000001e7882 */ /* 0x000fe20000000000 */
[----:B------:R-:W-:Y:S01]  /*5910*/  UMOV UR31, 0x10000000 ;  /* 0x10000000001f7882 */ /* 0x000fe20000000000 */
[----:B------:R-:W-:Y:S01]  /*5920*/  UMOV UR10, URZ ;  /* 0x0000003f000a7c82 */ /* 0x000fe20008000000 */
[----:B------:R-:W-:Y:S01]  /*5930*/  UMOV UR9, UR25 ;  /* 0x0000001900097c82 */ /* 0x000fe20008000000 */
[----:B------:R-:W-:Y:S01]  /*5940*/  UMOV UR13, UR28 ;  /* 0x0000001c000d7c82 */ /* 0x000fe20008000000 */
[----:B------:R0:W-:Y:S01]  /*5950*/  UTMALDG.3D [UR24], [UR6], desc[UR30] ;  /* 0x00001e18060075b4 */ /* 0x0001e20008011000 */
[----:B------:R-:W-:Y:S01]  /*5960*/  UMOV UR17, UR25 ;  /* 0x0000001900117c82 */ /* 0x000fe20008000000 */
[----:B------:R-:W-:Y:S01]  /*5970*/  UMOV UR20, UR28 ;  /* 0x0000001c00147c82 */ /* 0x000fe20008000000 */
[----:B------:R-:W-:Y:S01]  /*5980*/  SEL R11, RZ, 0x1, P1 ;  /* 0x00000001ff0b7807 */ /* 0x000fe20000800000 */
[----:B------:R-:W-:Y:S01]  /*5990*/  VIADD R21, R21, 0x20 ;  /* 0x0000002015157836 */ /* 0x000fe20000000000 */
[----:B------:R-:W-:Y:S01]  /*59a0*/  SEL R10, R10, RZ, P1 ;  /* 0x000000ff0a0a7207 */ /* 0x000fe20000800000 */
[----:B------:R-:W-:Y:S01]  /*59b0*/  VIADD R20, R20, 0x40 ;  /* 0x0000004014147836 */ /* 0x000fe20000000000 */
[----:B------:R-:W-:Y:S01]  /*59c0*/  LOP3.LUT R4, R4, R11, RZ, 0x3c, !PT ;  /* 0x0000000b04047212 */ /* 0x000fe200078e3cff */
[----:B------:R0:W-:Y:S01]  /*59d0*/  UTMALDG.4D [UR8], [UR22], desc[UR30] ;  /* 0x00001e08160075b4 */ /* 0x0001e20008019000 */
[----:B------:R0:W-:Y:S02]  /*59e0*/  UTMALDG.3D [UR16], [UR34], desc[UR30] ;  /* 0x00001e10220075b4 */ /* 0x0001e40008011000 */
[----:B0-----:R-:W-:Y:S05]  /*59f0*/  @P4 BRA `(.L_x_104) ;  /* 0xfffffffc00144947 */ /* 0x001fea000383ffff */
.L_x_100:
[----:B------:R-:W-:Y:S05]  /*5a00*/  BSYNC B1 ;  /* 0x0000000000017941 */ /* 0x000fea0003800000 */
.L_x_99:
[----:B------:R-:W-:Y:S01]  /*5a10*/  LOP3.LUT P5, RZ, R14, 0xff, RZ, 0xc0, !PT ;  /* 0x000000ff0eff7812 */ /* 0x000fe200078ac0ff */
[----:B------:R-:W-:Y:S01]  /*5a20*/  VIADD R15, R15, UR14 ;  /* 0x0000000e0f0f7c36 */ /* 0x000fe20008000000 */
[----:B------:R-:W-:Y:S01]  /*5a30*/  ULDC.64 UR6, c[0x0][0x750] ;  /* 0x0001d40000067ab9 */ /* 0x000fe20000000a00 */
[----:B------:R-:W-:Y:S01]  /*5a40*/  IMAD.U32 R10, RZ, RZ, UR14 ;  /* 0x0000000eff0a7e24 */ /* 0x000fe2000f8e00ff */
[----:B------:R-:W-:Y:S01]  /*5a50*/  UISETP.GE.U32.AND UP0, UPT, UR14, 0x22, UPT ;  /* 0x000000220e00788c */ /* 0x000fe2000bf06070 */
[----:B------:R-:W-:Y:S01]  /*5a60*/  BSSY B1, `(.L_x_105) ;  /* 0x000006b000017945 */ /* 0x000fe20003800000 */
[----:B------:R-:W-:Y:S02]  /*5a70*/  ISETP.GT.U32.AND P1, PT, R15, 0x21, PT ;  /* 0x000000210f00780c */ /* 0x000fe40003f24070 */
[----:B------:R-:W-:Y:S02]  /*5a80*/  PRMT R14, RZ, 0x7610, R14 ;  /* 0x00007610ff0e7816 */ /* 0x000fe4000000000e */
[----:B------:R-:W-:-:S02]  /*5a90*/  ISETP.LT.U32.AND P1, PT, R10, 0x22, P1 ;  /* 0x000000220a00780c */ /* 0x000fc40000f21070 */
[----:B------:R-:W-:Y:S01]  /*5aa0*/  PLOP3.LUT P4, PT, PT, PT, UP0, 0x80, 0x0 ;  /* 0x000000000000781c */ /* 0x000fe20003f8f008 */
[----:B------:R-:W0:Y:S01]  /*5ab0*/  @P5 S2R R5, SR_CgaCtaId ;  /* 0x0000000000055919 */ /* 0x000e220000008800 */
[----:B------:R-:W-:Y:S02]  /*5ac0*/  @P5 MOV R0, 0x400 ;  /* 0x0000040000005802 */ /* 0x000fe40000000f00 */
[----:B------:R-:W-:Y:S02]  /*5ad0*/  PRMT R10, RZ, 0x7610, R10 ;  /* 0x00007610ff0a7816 */ /* 0x000fe4000000000a */
[----:B0-----:R-:W-:Y:S01]  /*5ae0*/  @P5 LEA R0, R5, R0, 0x18 ;  /* 0x0000000005005211 */ /* 0x001fe200078ec0ff */
[----:B------:R-:W-:-:S03]  /*5af0*/  IMAD.WIDE.U32 R4, R15, -0xf0f0f0f, RZ ;  /* 0xf0f0f0f10f047825 */ /* 0x000fc600078e00ff */
[----:B------:R0:W-:Y:S01]  /*5b00*/  @P5 SYNCS.ARRIVE.TRANS64.A1T0 RZ, [R0+URZ+0x258], RZ ;  /* 0x000258ff00ff59a7 */ /* 0x0001e2000810003f */
[----:B------:R-:W-:Y:S02]  /*5b10*/  IADD3 R2, P5, R2, R8, RZ ;  /* 0x0000000802027210 */ /* 0x000fe40007fbe0ff */
[----:B------:R-:W-:Y:S01]  /*5b20*/  SHF.R.U32.HI R4, RZ, 0x5, R5 ;  /* 0x00000005ff047819 */ /* 0x000fe20000011605 */
[----:B------:R-:W-:Y:S02]  /*5b30*/  IMAD.MOV.U32 R5, RZ, RZ, -0x1 ;  /* 0xffffffffff057424 */ /* 0x000fe400078e00ff */
[----:B------:R-:W-:Y:S01]  /*5b40*/  IMAD.X R3, R3, 0x1, R12, P5 ;  /* 0x0000000103037824 */ /* 0x000fe200028e060c */
[----:B0-----:R-:W-:Y:S01]  /*5b50*/  SEL R0, RZ, 0x1, !P1 ;  /* 0x00000001ff007807 */ /* 0x001fe20004800000 */
[----:B------:R-:W-:Y:S01]  /*5b60*/  IMAD R15, R4, -0x22, R15 ;  /* 0xffffffde040f7824 */ /* 0x000fe200078e020f */
[----:B------:R-:W-:Y:S02]  /*5b70*/  ISETP.GE.U32.AND P1, PT, R2, UR6, PT ;  /* 0x0000000602007c0c */ /* 0x000fe4000bf26070 */
[----:B------:R-:W-:Y:S01]  /*5b80*/  LOP3.LUT R7, R7, R0, RZ, 0x3c, !PT ;  /* 0x0000000007077212 */ /* 0x000fe200078e3cff */
[----:B------:R-:W-:Y:S01]  /*5b90*/  IMAD.MOV.U32 R0, RZ, RZ, -0x1 ;  /* 0xffffffffff007424 */ /* 0x000fe200078e00ff */
[----:B------:R-:W-:-:S02]  /*5ba0*/  ISETP.GE.U32.AND.EX P1, PT, R3, UR7, PT, P1 ;  /* 0x0000000703007c0c */ /* 0x000fc4000bf26110 */
[----:B------:R-:W-:Y:S01]  /*5bb0*/  @P4 LOP3.LUT R7, R7, 0x1, R4, 0x78, !PT ;  /* 0x0000000107074812 */ /* 0x000fe200078e7804 */
[----:B------:R-:W-:-:S10]  /*5bc0*/  IMAD.MOV.U32 R4, RZ, RZ, -0x1 ;  /* 0xffffffffff047424 */ /* 0x000fd400078e00ff */
[----:B------:R-:W-:Y:S05]  /*5bd0*/  @P1 BRA `(.L_x_106) ;  /* 0x00000004004c1947 */ /* 0x000fea0003800000 */
[----:B------:R-:W0:Y:S01]  /*5be0*/  S2R R17, SR_CTAID.X ;  /* 0x0000000000117919 */ /* 0x000e220000002500 */
[----:B------:R-:W-:Y:S01]  /*5bf0*/  ULDC.64 UR6, c[0x0][0x728] ;  /* 0x0001ca0000067ab9 */ /* 0x000fe20000000a00 */
[----:B------:R-:W1:Y:S01]  /*5c00*/  LDC R18, c[0x0][0x144] ;  /* 0x00005100ff127b82 */ /* 0x000e620000000800 */
[----:B------:R-:W-:Y:S01]  /*5c10*/  ISETP.NE.U32.AND P1, PT, RZ, UR6, PT ;  /* 0x00000006ff007c0c */ /* 0x000fe2000bf25070 */
[----:B------:R-:W2:Y:S01]  /*5c20*/  S2R R0, SR_CTAID.Y ;  /* 0x0000000000007919 */ /* 0x000ea20000002600 */
[----:B------:R-:W-:Y:S01]  /*5c30*/  ULDC UR8, c[0x0][0x150] ;  /* 0x0000540000087ab9 */ /* 0x000fe20000000800 */
[----:B------:R-:W-:Y:S01]  /*5c40*/  ULDC UR9, c[0x0][0x730] ;  /* 0x0001cc0000097ab9 */ /* 0x000fe20000000800 */
[----:B------:R-:W-:Y:S01]  /*5c50*/  ISETP.NE.AND.EX P1, PT, RZ, UR7, PT, P1 ;  /* 0x00000007ff007c0c */ /* 0x000fe2000bf25310 */
[----:B------:R-:W-:Y:S01]  /*5c60*/  IMAD.MOV.U32 R4, RZ, RZ, R2 ;  /* 0x000000ffff047224 */ /* 0x000fe200078e0002 */
[----:B0-----:R-:W-:-:S05]  /*5c70*/  I2FP.F32.U32 R5, R17 ;  /* 0x0000001100057245 */ /* 0x001fca0000201000 */
[----:B------:R-:W-:Y:S01]  /*5c80*/  FMUL R20, R5, UR8 ;  /* 0x0000000805147c20 */ /* 0x000fe20008400000 */
[----:B------:R-:W-:-:S05]  /*5c90*/  IMAD.MOV.U32 R5, RZ, RZ, R3 ;  /* 0x000000ffff057224 */ /* 0x000fca00078e0003 */
[----:B--2---:R-:W-:Y:S05]  /*5ca0*/  @!P1 BRA `(.L_x_107) ;  /* 0x0000000000289947 */ /* 0x004fea0003800000 */
[----:B------:R-:W-:Y:S02]  /*5cb0*/  ULDC UR8, c[0x0][0x734] ;  /* 0x0001cd0000087ab9 */ /* 0x000fe40000000800 */
[----:B------:R-:W-:-:S05]  /*5cc0*/  IADD3 R5, P1, R2, UR8, RZ ;  /* 0x0000000802057c10 */ /* 0x000fca000ff3e0ff */
[----:B------:R-:W-:-:S04]  /*5cd0*/  IMAD.X R19, RZ, RZ, R3, P1 ;  /* 0x000000ffff137224 */ /* 0x000fc800008e0603 */
[----:B------:R-:W-:-:S04]  /*5ce0*/  IMAD.WIDE.U32 R10, R19, UR6, RZ ;  /* 0x00000006130a7c25 */ /* 0x000fc8000f8e00ff */
[----:B------:R-:W-:-:S04]  /*5cf0*/  IMAD.WIDE.U32 R10, P1, R5, UR7, R10 ;  /* 0x00000007050a7c25 */ /* 0x000fc8000f82000a */
[----:B------:R-:W-:-:S04]  /*5d00*/  IMAD.WIDE.U32 R4, R5, UR6, RZ ;  /* 0x0000000605047c25 */ /* 0x000fc8000f8e00ff */
[----:B------:R-:W-:Y:S01]  /*5d10*/  IMAD.MOV.U32 R4, RZ, RZ, R11 ;  /* 0x000000ffff047224 */ /* 0x000fe200078e000b */
[----:B------:R-:W-:Y:S01]  /*5d20*/  IADD3 RZ, P4, R5, R10, RZ ;  /* 0x0000000a05ff7210 */ /* 0x000fe20007f9e0ff */
[----:B------:R-:W-:-:S04]  /*5d30*/  IMAD.X R5, RZ, RZ, RZ, P1 ;  /* 0x000000ffff057224 */ /* 0x000fc800008e06ff */
[----:B------:R-:W-:-:S08]  /*5d40*/  IMAD.WIDE.U32.X R4, R19, UR7, R4, P4 ;  /* 0x0000000713047c25 */ /* 0x000fd0000a0e0404 */
.L_x_107:
[--C-:B------:R-:W-:Y:S01]  /*5d50*/  SHF.R.U64 R16, R4, UR9, R5.reuse ;  /* 0x0000000904107c19 */ /* 0x100fe20008001205 */
[----:B------:R-:W0:Y:S01]  /*5d60*/  F2I.U32.TRUNC.NTZ R20, R20 ;  /* 0x0000001400147305 */ /* 0x000e22000020f000 */
[----:B------:R-:W-:Y:S01]  /*5d70*/  SHF.R.U32.HI R4, RZ, UR9, R5 ;  /* 0x00000009ff047c19 */ /* 0x000fe20008011605 */
[----:B------:R-:W-:Y:S01]  /*5d80*/  ULDC.64 UR6, c[0x0][0x720] ;  /* 0x0001c80000067ab9 */ /* 0x000fe20000000a00 */
[----:B------:R-:W-:Y:S01]  /*5d90*/  IADD3 R11, P1, RZ, -R16, RZ ;  /* 0x80000010ff0b7210 */ /* 0x000fe20007f3e0ff */
[----:B------:R-:W-:Y:S01]  /*5da0*/  ULDC.64 UR8, c[0x0][0x740] ;  /* 0x0001d00000087ab9 */ /* 0x000fe20000000a00 */
[----:B------:R-:W2:Y:S03]  /*5db0*/  LDC R21, c[0x0][0x148] ;  /* 0x00005200ff157b82 */ /* 0x000ea60000000800 */
[----:B------:R-:W-:Y:S01]  /*5dc0*/  IMAD.X R4, RZ, RZ, ~R4, P1 ;  /* 0x000000ffff047224 */ /* 0x000fe200008e0e04 */
[----:B------:R-:W-:-:S03]  /*5dd0*/  ISETP.NE.U32.AND P1, PT, RZ, UR8, PT ;  /* 0x00000008ff007c0c */ /* 0x000fc6000bf25070 */
[----:B------:R-:W-:Y:S01]  /*5de0*/  IMAD R10, R4, UR6, RZ ;  /* 0x00000006040a7c24 */ /* 0x000fe2000f8e02ff */
[----:B------:R-:W-:Y:S01]  /*5df0*/  ISETP.NE.AND.EX P1, PT, RZ, UR9, PT, P1 ;  /* 0x00000009ff007c0c */ /* 0x000fe2000bf25310 */
[----:B------:R-:W-:Y:S01]  /*5e00*/  IMAD.WIDE.U32 R4, R11, UR6, R2 ;  /* 0x000000060b047c25 */ /* 0x000fe2000f8e0002 */
[----:B------:R-:W-:-:S03]  /*5e10*/  ULDC UR6, c[0x0][0x718] ;  /* 0x0001c60000067ab9 */ /* 0x000fc60000000800 */
[----:B------:R-:W-:Y:S01]  /*5e20*/  IMAD R11, R11, UR7, R10 ;  /* 0x000000070b0b7c24 */ /* 0x000fe2000f8e020a */
[----:B------:R-:W-:Y:S01]  /*5e30*/  ULDC UR7, c[0x0][0x154] ;  /* 0x0000550000077ab9 */ /* 0x000fe20000000800 */
[----:B0-----:R-:W-:Y:S02]  /*5e40*/  IMAD.MOV R10, RZ, RZ, -R20 ;  /* 0x000000ffff0a7224 */ /* 0x001fe400078e0a14 */
[----:B------:R-:W-:Y:S02]  /*5e50*/  IMAD.IADD R5, R5, 0x1, R11 ;  /* 0x0000000105057824 */ /* 0x000fe400078e020b */
[----:B-1----:R-:W-:Y:S01]  /*5e60*/  IMAD R17, R18, R10, R17 ;  /* 0x0000000a12117224 */ /* 0x002fe200078e0211 */
[----:B------:R-:W-:Y:S02]  /*5e70*/  I2FP.F32.U32 R10, R0 ;  /* 0x00000000000a7245 */ /* 0x000fe40000201000 */
[--C-:B------:R-:W-:Y:S02]  /*5e80*/  SHF.R.U64 R18, R4, UR6, R5.reuse ;  /* 0x0000000604127c19 */ /* 0x100fe40008001205 */
[----:B------:R-:W-:Y:S01]  /*5e90*/  SHF.R.U32.HI R5, RZ, UR6, R5 ;  /* 0x00000006ff057c19 */ /* 0x000fe20008011605 */
[----:B------:R-:W-:Y:S01]  /*5ea0*/  FMUL R10, R10, UR7 ;  /* 0x000000070a0a7c20 */ /* 0x000fe20008400000 */
[----:B------:R-:W-:-:S02]  /*5eb0*/  ULDC UR6, c[0x0][0x708] ;  /* 0x0001c20000067ab9 */ /* 0x000fc40000000800 */
[--C-:B------:R-:W-:Y:S01]  /*5ec0*/  SHF.R.U64 R20, R18, UR6, R5.reuse ;  /* 0x0000000612147c19 */ /* 0x100fe20008001205 */
[----:B------:R0:W1:Y:S01]  /*5ed0*/  F2I.U32.TRUNC.NTZ R22, R10 ;  /* 0x0000000a00167305 */ /* 0x000062000020f000 */
[----:B------:R-:W-:Y:S01]  /*5ee0*/  SHF.R.U32.HI R5, RZ, UR6, R5 ;  /* 0x00000006ff057c19 */ /* 0x000fe20008011605 */
[----:B------:R-:W-:-:S03]  /*5ef0*/  ULDC UR6, c[0x0][0x758] ;  /* 0x0001d60000067ab9 */ /* 0x000fc60000000800 */
[--C-:B------:R-:W-:Y:S02]  /*5f00*/  SHF.R.U64 R19, R20, UR6, R5.reuse ;  /* 0x0000000614137c19 */ /* 0x100fe40008001205 */
[----:B------:R-:W-:-:S03]  /*5f10*/  SHF.R.U32.HI R23, RZ, UR6, R5 ;  /* 0x00000006ff177c19 */ /* 0x000fc60008011605 */
[----:B------:R-:W-:Y:S02]  /*5f20*/  IMAD.MOV.U32 R4, RZ, RZ, R19 ;  /* 0x000000ffff047224 */ /* 0x000fe400078e0013 */
[----:B------:R-:W-:Y:S01]  /*5f30*/  IMAD.MOV.U32 R5, RZ, RZ, R23 ;  /* 0x000000ffff057224 */ /* 0x000fe200078e0017 */
[----:B0-----:R-:W-:Y:S06]  /*5f40*/  @!P1 BRA `(.L_x_108) ;  /* 0x0000000000289947 */ /* 0x001fec0003800000 */
        /* <DEDUP_REMOVED lines=10> */
.L_x_108:
[----:B------:R-:W-:Y:S01]  /*5ff0*/  ULDC UR6, c[0x0][0x748] ;  /* 0x0001d20000067ab9 */ /* 0x000fe20000000800 */
[----:B-1----:R-:W-:Y:S01]  /*6000*/  IMAD.MOV R22, RZ, RZ, -R22 ;  /* 0x000000ffff167224 */ /* 0x002fe200078e0a16 */
[----:B------:R-:W-:Y:S01]  /*6010*/  SHF.R.U64 R5, R4, UR6, R5 ;  /* 0x0000000604057c19 */ /* 0x000fe20008001205 */
[----:B------:R-:W-:Y:S01]  /*6020*/  ULDC UR6, c[0x0][0x738] ;  /* 0x0001ce0000067ab9 */ /* 0x000fe20000000800 */
[----:B------:R-:W-:Y:S01]  /*6030*/  LOP3.LUT R4, R20, UR5, RZ, 0xc0, !PT ;  /* 0x0000000514047c12 */ /* 0x000fe2000f8ec0ff */
[----:B--2---:R-:W-:Y:S01]  /*6040*/  @P3 IMAD R17, R21, R22, R0 ;  /* 0x0000001615113224 */ /* 0x004fe200078e0200 */
[----:B------:R-:W-:Y:S01]  /*6050*/  LOP3.LUT R18, R18, UR4, RZ, 0xc0, !PT ;  /* 0x0000000412127c12 */ /* 0x000fe2000f8ec0ff */
[----:B------:R-:W-:Y:S01]  /*6060*/  IMAD.MOV R0, RZ, RZ, -R5 ;  /* 0x000000ffff007224 */ /* 0x000fe200078e0a05 */
[----:B------:R-:W-:Y:S01]  /*6070*/  ULDC UR7, c[0x0][0x710] ;  /* 0x0001c40000077ab9 */ /* 0x000fe20000000800 */
[----:B------:R-:W-:Y:S02]  /*6080*/  IMAD R4, R5, UR15, R4 ;  /* 0x0000000f05047c24 */ /* 0x000fe4000f8e0204 */
[----:B------:R-:W-:Y:S01]  /*6090*/  IMAD R19, R0, UR6, R19 ;  /* 0x0000000600137c24 */ /* 0x000fe2000f8e0213 */
[----:B------:R-:W-:Y:S01]  /*60a0*/  ULDC UR6, c[0x0][0x700] ;  /* 0x0001c00000067ab9 */ /* 0x000fe20000000800 */
[----:B------:R-:W-:-:S02]  /*60b0*/  IMAD R17, R4, UR7, R17 ;  /* 0x0000000704117c24 */ /* 0x000fc4000f8e0211 */
[----:B------:R-:W-:Y:S02]  /*60c0*/  IMAD R0, R19, UR6, R18 ;  /* 0x0000000613007c24 */ /* 0x000fe4000f8e0212 */
[----:B------:R-:W-:Y:S02]  /*60d0*/  IMAD.MOV.U32 R10, RZ, RZ, 0x1 ;  /* 0x00000001ff0a7424 */ /* 0x000fe400078e00ff */
[----:B------:R-:W-:Y:S01]  /*60e0*/  IMAD.MOV.U32 R5, RZ, RZ, R16 ;  /* 0x000000ffff057224 */ /* 0x000fe200078e0010 */
[----:B------:R-:W-:Y:S02]  /*60f0*/  SEL R4, R0, R17, !P3 ;  /* 0x0000001100047207 */ /* 0x000fe40005800000 */
[----:B------:R-:W-:-:S07]  /*6100*/  SEL R0, R17, R0, !P3 ;  /* 0x0000000011007207 */ /* 0x000fce0005800000 */
.L_x_106:
[----:B------:R-:W-:Y:S05]  /*6110*/  BSYNC B1 ;  /* 0x0000000000017941 */ /* 0x000fea0003800000 */
.L_x_105:
[----:B------:R-:W-:-:S13]  /*6120*/  LOP3.LUT P1, RZ, R10, 0xff, RZ, 0xc0, !PT ;  /* 0x000000ff0aff7812 */ /* 0x000fda000782c0ff */
[----:B------:R-:W-:Y:S05]  /*6130*/  @P1 BRA `(.L_x_109) ;  /* 0xfffffff4000c1947 */ /* 0x000fea000383ffff */
[----:B------:R-:W-:Y:S05]  /*6140*/  BSYNC B0 ;  /* 0x0000000000007941 */ /* 0x000fea0003800000 */
.L_x_97:
[----:B------:R-:W-:-:S03]  /*6150*/  UMOV UR6, 0xffffffff ;  /* 0xffffffff00067882 */ /* 0x000fc60000000000 */
[----:B------:R-:W-:Y:S05]  /*6160*/  BRA.DIV UR6, `(.L_x_110) ;  /* 0x00000016066c7947 */ /* 0x000fea000b800000 */
[----:B------:R-:W-:-:S13]  /*6170*/  ELECT P0, URZ, PT ;  /* 0x00000000003f782f */ /* 0x000fda0003800000 */
.L_x_156:
[----:B------:R-:W-:Y:S04]  /*6180*/  BSSY B0, `(.L_x_111) ;  /* 0x0000139000007945 */ /* 0x000fe80003800000 */
[----:B------:R-:W-:Y:S05]  /*6190*/  @!P0 BRA `(.L_x_112) ;  /* 0x0000001000dc8947 */ /* 0x000fea0003800000 */
[----:B------:R-:W-:-:S04]  /*61a0*/  LOP3.LUT R6, R6, 0x2, RZ, 0xfc, !PT ;  /* 0x0000000206067812 */ /* 0x000fc800078efcff */
[----:B------:R-:W-:-:S13]  /*61b0*/  ISETP.NE.AND P0, PT, R6, 0x3, PT ;  /* 0x000000030600780c */ /* 0x000fda0003f05270 */
[----:B------:R-:W-:Y:S05]  /*61c0*/  @!P0 BRA `(.L_x_113) ;  /* 0x0000000000048947 */ /* 0x000fea0003800000 */
[----:B------:R-:W-:Y:S01]  /*61d0*/  BPT.TRAP 0x1 ;  /* 0x000000040000795c */ /* 0x000fe20000300000 */
.L_x_113:
[----:B------:R-:W0:Y:S01]  /*61e0*/  S2R R3, SR_CgaCtaId ;  /* 0x0000000000037919 */ /* 0x000e220000008800 */
[----:B------:R-:W-:-:S04]  /*61f0*/  MOV R0, 0x400 ;  /* 0x0000040000007802 */ /* 0x000fc80000000f00 */
[----:B0-----:R-:W-:Y:S02]  /*6200*/  LEA R0, R3, R0, 0x18 ;  /* 0x0000000003007211 */ /* 0x001fe400078ec0ff */
[----:B------:R-:W-:-:S03]  /*6210*/  SHF.L.U32 R3, R7, 0x1f, RZ ;  /* 0x0000001f07037819 */ /* 0x000fc600000006ff */
[----:B------:R-:W-:-:S04]  /*6220*/  VIADD R0, R0, 0x110 ;  /* 0x0000011000007836 */ /* 0x000fc80000000000 */
[C---:B------:R-:W-:Y:S02]  /*6230*/  IMAD R6, R15.reuse, 0x8, R0 ;  /* 0x000000080f067824 */ /* 0x040fe400078e0200 */
[----:B------:R-:W-:Y:S02]  /*6240*/  VIADD R15, R15, 0x1 ;  /* 0x000000010f0f7836 */ /* 0x000fe40000000000 */
[----:B------:R-:W0:Y:S03]  /*6250*/  SYNCS.PHASECHK.TRANS64.TRYWAIT P0, [R6+URZ], R3 ;  /* 0x00000003060075a7 */ /* 0x000e26000800017f */
[----:B------:R-:W-:-:S04]  /*6260*/  ISETP.NE.AND P1, PT, R15, 0x22, PT ;  /* 0x000000220f00780c */ /* 0x000fc80003f25270 */
[----:B------:R-:W-:Y:S02]  /*6270*/  SEL R2, RZ, 0x1, P1 ;  /* 0x00000001ff027807 */ /* 0x000fe40000800000 */
[----:B------:R-:W-:Y:S02]  /*6280*/  SEL R15, R15, RZ, P1 ;  /* 0x000000ff0f0f7207 */ /* 0x000fe40000800000 */
[----:B------:R-:W-:-:S03]  /*6290*/  LOP3.LUT R8, R7, R2, RZ, 0x3c, !PT ;  /* 0x0000000207087212 */ /* 0x000fc600078e3cff */
[----:B------:R-:W-:Y:S01]  /*62a0*/  IMAD R7, R15, 0x8, R0 ;  /* 0x000000080f077824 */ /* 0x000fe200078e0200 */
[----:B------:R-:W-:Y:S01]  /*62b0*/  SHF.L.U32 R4, R8, 0x1f, RZ ;  /* 0x0000001f08047819 */ /* 0x000fe200000006ff */
[----:B0-----:R-:W-:Y:S06]  /*62c0*/  @!P0 BRA `(.L_x_114) ;  /* 0x0000001400388947 */ /* 0x001fec0003800000 */
.L_x_157:
[----:B------:R-:W1:Y:S01]  /*62d0*/  SYNCS.PHASECHK.TRANS64.TRYWAIT P0, [R7+URZ], R4 ;  /* 0x00000004070075a7 */ /* 0x000e62000800017f */
[----:B------:R-:W-:-:S05]  /*62e0*/  VIADD R2, R15, 0x1 ;  /* 0x000000010f027836 */ /* 0x000fca0000000000 */
[----:B------:R-:W-:-:S04]  /*62f0*/  ISETP.NE.AND P1, PT, R2, 0x22, PT ;  /* 0x000000220200780c */ /* 0x000fc80003f25270 */
[----:B0-----:R-:W-:Y:S02]  /*6300*/  SEL R3, RZ, 0x1, P1 ;  /* 0x00000001ff037807 */ /* 0x001fe40000800000 */
[----:B------:R-:W-:Y:S02]  /*6310*/  SEL R9, R2, RZ, P1 ;  /* 0x000000ff02097207 */ /* 0x000fe40000800000 */
[----:B------:R-:W-:-:S03]  /*6320*/  LOP3.LUT R8, R8, R3, RZ, 0x3c, !PT ;  /* 0x0000000308087212 */ /* 0x000fc600078e3cff */
[----:B------:R-:W-:Y:S01]  /*6330*/  IMAD R6, R9, 0x8, R0 ;  /* 0x0000000809067824 */ /* 0x000fe200078e0200 */
[----:B------:R-:W-:Y:S01]  /*6340*/  SHF.L.U32 R5, R8, 0x1f, RZ ;  /* 0x0000001f08057819 */ /* 0x000fe200000006ff */
[----:B-1----:R-:W-:Y:S06]  /*6350*/  @!P0 BRA `(.L_x_115) ;  /* 0x0000001400288947 */ /* 0x002fec0003800000 */
.L_x_158:
[----:B------:R-:W1:Y:S01]  /*6360*/  SYNCS.PHASECHK.TRANS64.TRYWAIT P0, [R6+URZ], R5 ;  /* 0x00000005060075a7 */ /* 0x000e62000800017f */
[----:B------:R-:W-:-:S05]  /*6370*/  VIADD R2, R9, 0x1 ;  /* 0x0000000109027836 */ /* 0x000fca0000000000 */
[----:B------:R-:W-:-:S04]  /*6380*/  ISETP.NE.AND P1, PT, R2, 0x22, PT ;  /* 0x000000220200780c */ /* 0x000fc80003f25270 */
[----:B------:R-:W-:Y:S02]  /*6390*/  SEL R3, RZ, 0x1, P1 ;  /* 0x00000001ff037807 */ /* 0x000fe40000800000 */
[----:B0-----:R-:W-:Y:S02]  /*63a0*/  SEL R7, R2, RZ, P1 ;  /* 0x000000ff02077207 */ /* 0x001fe40000800000 */
[----:B------:R-:W-:-:S03]  /*63b0*/  LOP3.LUT R8, R8, R3, RZ, 0x3c, !PT ;  /* 0x0000000308087212 */ /* 0x000fc600078e3cff */
[----:B------:R-:W-:Y:S01]  /*63c0*/  IMAD R9, R7, 0x8, R0 ;  /* 0x0000000807097824 */ /* 0x000fe200078e0200 */
[----:B------:R-:W-:Y:S01]  /*63d0*/  SHF.L.U32 R4, R8, 0x1f, RZ ;  /* 0x0000001f08047819 */ /* 0x000fe200000006ff */
[----:B-1----:R-:W-:Y:S06]  /*63e0*/  @!P0 BRA `(.L_x_116) ;  /* 0x0000001400188947 */ /* 0x002fec0003800000 */
.L_x_159:
[----:B------:R-:W1:Y:S01]  /*63f0*/  SYNCS.PHASECHK.TRANS64.TRYWAIT P0, [R9+URZ], R4 ;  /* 0x00000004090075a7 */ /* 0x000e62000800017f */
[----:B------:R-:W-:-:S05]  /*6400*/  VIADD R2, R7, 0x1 ;  /* 0x0000000107027836 */ /* 0x000fca0000000000 */
[----:B------:R-:W-:-:S04]  /*6410*/  ISETP.NE.AND P1, PT, R2, 0x22, PT ;  /* 0x000000220200780c */ /* 0x000fc80003f25270 */
[----:B------:R-:W-:Y:S02]  /*6420*/  SEL R3, RZ, 0x1, P1 ;  /* 0x00000001ff037807 */ /* 0x000fe40000800000 */
[----:B------:R-:W-:Y:S02]  /*6430*/  SEL R7, R2, RZ, P1 ;  /* 0x000000ff02077207 */ /* 0x000fe40000800000 */
[----:B------:R-:W-:-:S03]  /*6440*/  LOP3.LUT R8, R8, R3, RZ, 0x3c, !PT ;  /* 0x0000000308087212 */ /* 0x000fc600078e3cff */
[----:B0-----:R-:W-:Y:S01]  /*6450*/  IMAD R6, R7, 0x8, R0 ;  /* 0x0000000807067824 */ /* 0x001fe200078e0200 */
[----:B------:R-:W-:Y:S01]  /*6460*/  SHF.L.U32 R5, R8, 0x1f, RZ ;  /* 0x0000001f08057819 */ /* 0x000fe200000006ff */
[----:B-1----:R-:W-:Y:S06]  /*6470*/  @!P0 BRA `(.L_x_117) ;  /* 0x0000001400088947 */ /* 0x002fec0003800000 */
.L_x_160:
        /* <DEDUP_REMOVED lines=9> */
.L_x_161:
        /* <DEDUP_REMOVED lines=9> */
.L_x_162:
        /* <DEDUP_REMOVED lines=9> */
.L_x_163:
        /* <DEDUP_REMOVED lines=9> */
.L_x_164:
        /* <DEDUP_REMOVED lines=9> */
.L_x_165:
        /* <DEDUP_REMOVED lines=9> */
.L_x_166:
        /* <DEDUP_REMOVED lines=9> */
.L_x_167:
        /* <DEDUP_REMOVED lines=9> */
.L_x_168:
        /* <DEDUP_REMOVED lines=9> */
.L_x_169:
        /* <DEDUP_REMOVED lines=9> */
.L_x_170:
        /* <DEDUP_REMOVED lines=9> */
.L_x_171:
        /* <DEDUP_REMOVED lines=9> */
.L_x_172:
        /* <DEDUP_REMOVED lines=9> */
.L_x_173:
        /* <DEDUP_REMOVED lines=9> */
.L_x_174:
        /* <DEDUP_REMOVED lines=9> */
.L_x_175:
        /* <DEDUP_REMOVED lines=9> */
.L_x_176:
        /* <DEDUP_REMOVED lines=9> */
.L_x_177:
        /* <DEDUP_REMOVED lines=9> */
.L_x_178:
        /* <DEDUP_REMOVED lines=9> */
.L_x_179:
        /* <DEDUP_REMOVED lines=9> */
.L_x_180:
        /* <DEDUP_REMOVED lines=9> */
.L_x_181:
        /* <DEDUP_REMOVED lines=9> */
.L_x_182:
        /* <DEDUP_REMOVED lines=9> */
.L_x_183:
        /* <DEDUP_REMOVED lines=9> */
.L_x_184:
        /* <DEDUP_REMOVED lines=9> */
.L_x_185:
        /* <DEDUP_REMOVED lines=9> */
.L_x_186:
        /* <DEDUP_REMOVED lines=9> */
.L_x_187:
        /* <DEDUP_REMOVED lines=9> */
.L_x_188:
[----:B------:R-:W1:Y:S01]  /*7440*/  SYNCS.PHASECHK.TRANS64.TRYWAIT P0, [R6+URZ], R5 ;  /* 0x00000005060075a7 */ /* 0x000e62000800017f */
[----:B------:R-:W-:-:S05]  /*7450*/  VIADD R2, R7, 0x1 ;  /* 0x0000000107027836 */ /* 0x000fca0000000000 */
[----:B------:R-:W-:-:S04]  /*7460*/  ISETP.NE.AND P1, PT, R2, 0x22, PT ;  /* 0x000000220200780c */ /* 0x000fc80003f25270 */
[----:B0-----:R-:W-:Y:S02]  /*7470*/  SEL R4, RZ, 0x1, P1 ;  /* 0x00000001ff047807 */ /* 0x001fe40000800000 */
[----:B------:R-:W-:Y:S02]  /*7480*/  SEL R3, R2, RZ, P1 ;  /* 0x000000ff02037207 */ /* 0x000fe40000800000 */
[----:B------:R-:W-:Y:S01]  /*7490*/  LOP3.LUT R4, R11, R4, RZ, 0x3c, !PT ;  /* 0x000000040b047212 */ /* 0x000fe200078e3cff */
[----:B-1----:R-:W-:Y:S06]  /*74a0*/  @!P0 BRA `(.L_x_146) ;  /* 0x0000000c00408947 */ /* 0x002fec0003800000 */
.L_x_189:
[----:B------:R-:W-:Y:S01]  /*74b0*/  IMAD R3, R3, 0x8, R0 ;  /* 0x0000000803037824 */ /* 0x000fe200078e0200 */
[----:B------:R-:W-:-:S07]  /*74c0*/  SHF.L.U32 R0, R4, 0x1f, RZ ;  /* 0x0000001f04007819 */ /* 0x000fce00000006ff */
.L_x_147:
[----:B-1----:R1:W2:Y:S02]  /*74d0*/  SYNCS.PHASECHK.TRANS64.TRYWAIT P0, [R3+URZ], R0 ;  /* 0x00000000030075a7 */ /* 0x0022a4000800017f */
[----:B--2---:R-:W-:Y:S05]  /*74e0*/  @!P0 NANOSLEEP.SYNCS 0x989680 ;  /* 0x009896800000895d */ /* 0x004fea0003900000 */
[----:B------:R-:W2:Y:S02]  /*74f0*/  @!P0 SYNCS.PHASECHK.TRANS64 P0, [R3+URZ], R0 ;  /* 0x00000000030085a7 */ /* 0x000ea4000800007f */
[----:B--2---:R-:W-:Y:S05]  /*7500*/  @!P0 BRA `(.L_x_147) ;  /* 0xfffffffc00f08947 */ /* 0x004fea000383ffff */
.L_x_112:
[----:B------:R-:W-:Y:S05]  /*7510*/  BSYNC B0 ;  /* 0x0000000000007941 */ /* 0x000fea0003800000 */
.L_x_111:
[----:B------:R-:W-:Y:S05]  /*7520*/  EXIT ;  /* 0x000000000000794d */ /* 0x000fea0003800000 */
.L_x_16:
[----:B0-----:R-:W-:-:S04]  /*7530*/  IMAD.U32 R25, RZ, RZ, UR18 ;  /* 0x00000012ff197e24 */ /* 0x001fc8000f8e00ff */
[----:B------:R0:W1:Y:S03]  /*7540*/  SYNCS.PHASECHK.TRANS64.TRYWAIT P0, [R25+URZ+-0x8], R24 ;  /* 0xfffff818190075a7 */ /* 0x000066000800017f */
[----:B-1----:R-:W-:Y:S05]  /*7550*/  @!P0 NANOSLEEP.SYNCS 0x989680 ;  /* 0x009896800000895d */ /* 0x002fea0003900000 */
[----:B------:R-:W1:Y:S02]  /*7560*/  @!P0 SYNCS.PHASECHK.TRANS64 P0, [R25+URZ+-0x8], R24 ;  /* 0xfffff818190085a7 */ /* 0x000e64000800007f */
[----:B-1----:R-:W-:Y:S05]  /*7570*/  @!P0 BRA `(.L_x_16) ;  /* 0xfffffffc00ec8947 */ /* 0x002fea000383ffff */
[----:B------:R-:W-:Y:S05]  /*7580*/  BRA `(.L_x_148) ;  /* 0xffffffa400447947 */ /* 0x000fea000383ffff */
.L_x_21:
[----:B-1----:R-:W-:-:S04]  /*7590*/  IMAD.U32 R110, RZ, RZ, UR8 ;  /* 0x00000008ff6e7e24 */ /* 0x002fc8000f8e00ff */
[----:B------:R1:W2:Y:S03]  /*75a0*/  SYNCS.PHASECHK.TRANS64.TRYWAIT P0, [R110+URZ], R69 ;  /* 0x000000456e0075a7 */ /* 0x0002a6000800017f */
[----:B--2---:R-:W-:Y:S05]  /*75b0*/  @!P0 NANOSLEEP.SYNCS 0x989680 ;  /* 0x009896800000895d */ /* 0x004fea0003900000 */
[----:B------:R-:W2:Y:S02]  /*75c0*/  @!P0 SYNCS.PHASECHK.TRANS64 P0, [R110+URZ], R69 ;  /* 0x000000456e0085a7 */ /* 0x000ea4000800007f */
[----:B--2---:R-:W-:Y:S05]  /*75d0*/  @!P0 BRA `(.L_x_21) ;  /* 0xfffffffc00ec8947 */ /* 0x004fea000383ffff */
[----:B------:R-:W-:Y:S05]  /*75e0*/  BRA `(.L_x_20) ;  /* 0xffffffa800387947 */ /* 0x000fea000383ffff */
.L_x_27:
[----:B--2---:R-:W-:-:S04]  /*75f0*/  IMAD.U32 R24, RZ, RZ, UR18 ;  /* 0x00000012ff187e24 */ /* 0x004fc8000f8e00ff */
[----:B------:R2:W3:Y:S03]  /*7600*/  SYNCS.PHASECHK.TRANS64.TRYWAIT P0, [R24+URZ+0x8], R65 ;  /* 0x00000841180075a7 */ /* 0x0004e6000800017f */
[----:B---3--:R-:W-:Y:S05]  /*7610*/  @!P0 NANOSLEEP.SYNCS 0x989680 ;  /* 0x009896800000895d */ /* 0x008fea0003900000 */
[----:B------:R-:W3:Y:S02]  /*7620*/  @!P0 SYNCS.PHASECHK.TRANS64 P0, [R24+URZ+0x8], R65 ;  /* 0x00000841180085a7 */ /* 0x000ee4000800007f */
[----:B---3--:R-:W-:Y:S05]  /*7630*/  @!P0 BRA `(.L_x_27) ;  /* 0xfffffffc00ec8947 */ /* 0x008fea000383ffff */
[----:B------:R-:W-:Y:S05]  /*7640*/  BRA `(.L_x_149) ;  /* 0xffffffb000147947 */ /* 0x000fea000383ffff */
.L_x_98:
[----:B------:R-:W-:Y:S01]  /*7650*/  BSSY B1, `(.L_x_150) ;  /* 0x0000006000017945 */ /* 0x000fe20003800000 */
[----:B------:R-:W-:-:S07]  /*7660*/  IMAD.MOV.U32 R10, RZ, RZ, -0x1 ;  /* 0xffffffffff0a7424 */ /* 0x000fce00078e00ff */
[----:B------:R-:W-:Y:S05]  /*7670*/  WARPSYNC.COLLECTIVE R10, `(.L_x_151) ;  /* 0x000000000a0c7348 */ /* 0x000fea0003c00000 */
[----:B------:R-:W-:Y:S02]  /*7680*/  ELECT P1, UR62, PT ;  /* 0x00000000003e782f */ /* 0x000fe40003820000 */
[----:B------:R-:W-:Y:S01]  /*7690*/  MOV R10, UR62 ;  /* 0x0000003e000a7c02 */ /* 0x000fe20008000f00 */
[----:B------:R-:W-:Y:S10]  /*76a0*/  ENDCOLLECTIVE ;  /* 0x000000000000791b */ /* 0x000ff40003800000 */
.L_x_151:
[----:B------:R-:W-:Y:S05]  /*76b0*/  BSYNC B1 ;  /* 0x0000000000017941 */ /* 0x000fea0003800000 */
.L_x_150:
[----:B------:R-:W-:Y:S05]  /*76c0*/  BRA `(.L_x_152) ;  /* 0xffffffdc00b47947 */ /* 0x000fea000383ffff */
.L_x_101:
[----:B-1----:R1:W2:Y:S02]  /*76d0*/  SYNCS.PHASECHK.TRANS64.TRYWAIT P1, [R18+URZ+0x110], R11 ;  /* 0x0001100b120075a7 */ /* 0x0022a4000802017f */
[----:B--2---:R-:W-:Y:S05]  /*76e0*/  @!P1 NANOSLEEP.SYNCS 0x989680 ;  /* 0x009896800000995d */ /* 0x004fea0003900000 */
[----:B------:R-:W2:Y:S02]  /*76f0*/  @!P1 SYNCS.PHASECHK.TRANS64 P1, [R18+URZ+0x110], R11 ;  /* 0x0001100b120095a7 */ /* 0x000ea4000802007f */
[----:B--2---:R-:W-:Y:S05]  /*7700*/  @!P1 BRA `(.L_x_101) ;  /* 0xfffffffc00f09947 */ /* 0x004fea000383ffff */
[----:B------:R-:W-:Y:S05]  /*7710*/  BRA `(.L_x_153) ;  /* 0xffffffdc00ec7947 */ /* 0x000fea000383ffff */
.L_x_110:
[----:B------:R-:W-:Y:S01]  /*7720*/  BSSY B0, `(.L_x_154) ;  /* 0x0000006000007945 */ /* 0x000fe20003800000 */
[----:B------:R-:W-:-:S07]  /*7730*/  IMAD.MOV.U32 R10, RZ, RZ, -0x1 ;  /* 0xffffffffff0a7424 */ /* 0x000fce00078e00ff */
[----:B------:R-:W-:Y:S05]  /*7740*/  WARPSYNC.COLLECTIVE R10, `(.L_x_155) ;  /* 0x000000000a0c7348 */ /* 0x000fea0003c00000 */
[----:B------:R-:W-:Y:S02]  /*7750*/  ELECT P1, UR62, PT ;  /* 0x00000000003e782f */ /* 0x000fe40003820000 */
[----:B------:R-:W-:Y:S01]  /*7760*/  MOV R10, UR62 ;  /* 0x0000003e000a7c02 */ /* 0x000fe20008000f00 */
[----:B------:R-:W-:Y:S10]  /*7770*/  ENDCOLLECTIVE ;  /* 0x000000000000791b */ /* 0x000ff40003800000 */
.L_x_155:
[----:B------:R-:W-:Y:S05]  /*7780*/  BSYNC B0 ;  /* 0x0000000000007941 */ /* 0x000fea0003800000 */
.L_x_154:
[----:B------:R-:W-:Y:S01]  /*7790*/  PLOP3.LUT P0, PT, P1, PT, PT, 0x80, 0x0 ;  /* 0x000000000000781c */ /* 0x000fe20000f0f070 */
[----:B------:R-:W-:-:S12]  /*77a0*/  BRA `(.L_x_156) ;  /* 0xffffffe800747947 */ /* 0x000fd8000383ffff */
.L_x_114:
[----:B0-----:R0:W1:Y:S02]  /*77b0*/  SYNCS.PHASECHK.TRANS64.TRYWAIT P0, [R6+URZ], R3 ;  /* 0x00000003060075a7 */ /* 0x001064000800017f */
[----:B-1----:R-:W-:Y:S05]  /*77c0*/  @!P0 NANOSLEEP.SYNCS 0x989680 ;  /* 0x009896800000895d */ /* 0x002fea0003900000 */
[----:B------:R-:W1:Y:S02]  /*77d0*/  @!P0 SYNCS.PHASECHK.TRANS64 P0, [R6+URZ], R3 ;  /* 0x00000003060085a7 */ /* 0x000e64000800007f */
[----:B-1----:R-:W-:Y:S05]  /*77e0*/  @!P0 BRA `(.L_x_114) ;  /* 0xfffffffc00f08947 */ /* 0x002fea000383ffff */
[----:B------:R-:W-:Y:S05]  /*77f0*/  BRA `(.L_x_157) ;  /* 0xffffffe800b47947 */ /* 0x000fea000383ffff */
.L_x_115:
[----:B0-----:R0:W1:Y:S02]  /*7800*/  SYNCS.PHASECHK.TRANS64.TRYWAIT P0, [R7+URZ], R4 ;  /* 0x00000004070075a7 */ /* 0x001064000800017f */
[----:B-1----:R-:W-:Y:S05]  /*7810*/  @!P0 NANOSLEEP.SYNCS 0x989680 ;  /* 0x009896800000895d */ /* 0x002fea0003900000 */
[----:B------:R-:W1:Y:S02]  /*7820*/  @!P0 SYNCS.PHASECHK.TRANS64 P0, [R7+URZ], R4 ;  /* 0x00000004070085a7 */ /* 0x000e64000800007f */
[----:B-1----:R-:W-:Y:S05]  /*7830*/  @!P0 BRA `(.L_x_115) ;  /* 0xfffffffc00f08947 */ /* 0x002fea000383ffff */
[----:B------:R-:W-:Y:S05]  /*7840*/  BRA `(.L_x_158) ;  /* 0xffffffe800c47947 */ /* 0x000fea000383ffff */
.L_x_116:
[----:B0-----:R0:W1:Y:S02]  /*7850*/  SYNCS.PHASECHK.TRANS64.TRYWAIT P0, [R6+URZ], R5 ;  /* 0x00000005060075a7 */ /* 0x001064000800017f */
[----:B-1----:R-:W-:Y:S05]  /*7860*/  @!P0 NANOSLEEP.SYNCS 0x989680 ;  /* 0x009896800000895d */ /* 0x002fea0003900000 */
[----:B------:R-:W1:Y:S02]  /*7870*/  @!P0 SYNCS.PHASECHK.TRANS64 P0, [R6+URZ], R5 ;  /* 0x00000005060085a7 */ /* 0x000e64000800007f */
[----:B-1----:R-:W-:Y:S05]  /*7880*/  @!P0 BRA `(.L_x_116) ;  /* 0xfffffffc00f08947 */ /* 0x002fea000383ffff */
[----:B------:R-:W-:Y:S05]  /*7890*/  BRA `(.L_x_159) ;  /* 0xffffffe800d47947 */ /* 0x000fea000383ffff */
.L_x_117:
[----:B0-----:R0:W1:Y:S02]  /*78a0*/  SYNCS.PHASECHK.TRANS64.TRYWAIT P0, [R9+URZ], R4 ;  /* 0x00000004090075a7 */ /* 0x001064000800017f */
[----:B-1----:R-:W-:Y:S05]  /*78b0*/  @!P0 NANOSLEEP.SYNCS 0x989680 ;  /* 0x009896800000895d */ /* 0x002fea0003900000 */
[----:B------:R-:W1:Y:S02]  /*78c0*/  @!P0 SYNCS.PHASECHK.TRANS64 P0, [R9+URZ], R4 ;  /* 0x00000004090085a7 */ /* 0x000e64000800007f */
[----:B-1----:R-:W-:Y:S05]  /*78d0*/  @!P0 BRA `(.L_x_117) ;  /* 0xfffffffc00f08947 */ /* 0x002fea000383ffff */
[----:B------:R-:W-:Y:S05]  /*78e0*/  BRA `(.L_x_160) ;  /* 0xffffffe800e47947 */ /* 0x000fea000383ffff */
.L_x_118:
[----:B0-----:R0:W1:Y:S02]  /*78f0*/  SYNCS.PHASECHK.TRANS64.TRYWAIT P0, [R6+URZ], R5 ;  /* 0x00000005060075a7 */ /* 0x001064000800017f */
[----:B-1----:R-:W-:Y:S05]  /*7900*/  @!P0 NANOSLEEP.SYNCS 0x989680 ;  /* 0x009896800000895d */ /* 0x002fea0003900000 */
[----:B------:R-:W1:Y:S02]  /*7910*/  @!P0 SYNCS.PHASECHK.TRANS64 P0, [R6+URZ], R5 ;  /* 0x00000005060085a7 */ /* 0x000e64000800007f */
[----:B-1----:R-:W-:Y:S05]  /*7920*/  @!P0 BRA `(.L_x_118) ;  /* 0xfffffffc00f08947 */ /* 0x002fea000383ffff */
[----:B------:R-:W-:Y:S05]  /*7930*/  BRA `(.L_x_161) ;  /* 0xffffffe800f47947 */ /* 0x000fea000383ffff */
.L_x_119:
[----:B0-----:R0:W1:Y:S02]  /*7940*/  SYNCS.PHASECHK.TRANS64.TRYWAIT P0, [R9+URZ], R4 ;  /* 0x00000004090075a7 */ /* 0x001064000800017f */
[----:B-1----:R-:W-:Y:S05]  /*7950*/  @!P0 NANOSLEEP.SYNCS 0x989680 ;  /* 0x009896800000895d */ /* 0x002fea0003900000 */
[----:B------:R-:W1:Y:S02]  /*7960*/  @!P0 SYNCS.PHASECHK.TRANS64 P0, [R9+URZ], R4 ;  /* 0x00000004090085a7 */ /* 0x000e64000800007f */
[----:B-1----:R-:W-:Y:S05]  /*7970*/  @!P0 BRA `(.L_x_119) ;  /* 0xfffffffc00f08947 */ /* 0x002fea000383ffff */
[----:B------:R-:W-:Y:S05]  /*7980*/  BRA `(.L_x_162) ;  /* 0xffffffec00047947 */ /* 0x000fea000383ffff */
.L_x_120:
[----:B0-----:R0:W1:Y:S02]  /*7990*/  SYNCS.PHASECHK.TRANS64.TRYWAIT P0, [R6+URZ], R5 ;  /* 0x00000005060075a7 */ /* 0x001064000800017f */
[----:B-1----:R-:W-:Y:S05]  /*79a0*/  @!P0 NANOSLEEP.SYNCS 0x989680 ;  /* 0x009896800000895d */ /* 0x002fea0003900000 */
[----:B------:R-:W1:Y:S02]  /*79b0*/  @!P0 SYNCS.PHASECHK.TRANS64 P0, [R6+URZ], R5 ;  /* 0x00000005060085a7 */ /* 0x000e64000800007f */
[----:B-1----:R-:W-:Y:S05]  /*79c0*/  @!P0 BRA `(.L_x_120) ;  /* 0xfffffffc00f08947 */ /* 0x002fea000383ffff */
[----:B------:R-:W-:Y:S05]  /*79d0*/  BRA `(.L_x_163) ;  /* 0xffffffec00147947 */ /* 0x000fea000383ffff */
.L_x_121:
[----:B0-----:R0:W1:Y:S02]  /*79e0*/  SYNCS.PHASECHK.TRANS64.TRYWAIT P0, [R9+URZ], R4 ;  /* 0x00000004090075a7 */ /* 0x001064000800017f */
[----:B-1----:R-:W-:Y:S05]  /*79f0*/  @!P0 NANOSLEEP.SYNCS 0x989680 ;  /* 0x009896800000895d */ /* 0x002fea0003900000 */
[----:B------:R-:W1:Y:S02]  /*7a00*/  @!P0 SYNCS.PHASECHK.TRANS64 P0, [R9+URZ], R4 ;  /* 0x00000004090085a7 */ /* 0x000e64000800007f */
[----:B-1----:R-:W-:Y:S05]  /*7a10*/  @!P0 BRA `(.L_x_121) ;  /* 0xfffffffc00f08947 */ /* 0x002fea000383ffff */
[----:B------:R-:W-:Y:S05]  /*7a20*/  BRA `(.L_x_164) ;  /* 0xffffffec00247947 */ /* 0x000fea000383ffff */
.L_x_122:
[----:B0-----:R0:W1:Y:S02]  /*7a30*/  SYNCS.PHASECHK.TRANS64.TRYWAIT P0, [R6+URZ], R5 ;  /* 0x00000005060075a7 */ /* 0x001064000800017f */
[----:B-1----:R-:W-:Y:S05]  /*7a40*/  @!P0 NANOSLEEP.SYNCS 0x989680 ;  /* 0x009896800000895d */ /* 0x002fea0003900000 */
[----:B------:R-:W1:Y:S02]  /*7a50*/  @!P0 SYNCS.PHASECHK.TRANS64 P0, [R6+URZ], R5 ;  /* 0x00000005060085a7 */ /* 0x000e64000800007f */
[----:B-1----:R-:W-:Y:S05]  /*7a60*/  @!P0 BRA `(.L_x_122) ;  /* 0xfffffffc00f08947 */ /* 0x002fea000383ffff */
[----:B------:R-:W-:Y:S05]  /*7a70*/  BRA `(.L_x_165) ;  /* 0xffffffec00347947 */ /* 0x000fea000383ffff */
.L_x_123:
[----:B0-----:R0:W1:Y:S02]  /*7a80*/  SYNCS.PHASECHK.TRANS64.TRYWAIT P0, [R9+URZ], R4 ;  /* 0x00000004090075a7 */ /* 0x001064000800017f */
[----:B-1----:R-:W-:Y:S05]  /*7a90*/  @!P0 NANOSLEEP.SYNCS 0x989680 ;  /* 0x009896800000895d */ /* 0x002fea0003900000 */
[----:B------:R-:W1:Y:S02]  /*7aa0*/  @!P0 SYNCS.PHASECHK.TRANS64 P0, [R9+URZ], R4 ;  /* 0x00000004090085a7 */ /* 0x000e64000800007f */
[----:B-1----:R-:W-:Y:S05]  /*7ab0*/  @!P0 BRA `(.L_x_123) ;  /* 0xfffffffc00f08947 */ /* 0x002fea000383ffff */
[----:B------:R-:W-:Y:S05]  /*7ac0*/  BRA `(.L_x_166) ;  /* 0xffffffec00447947 */ /* 0x000fea000383ffff */
.L_x_124:
[----:B0-----:R0:W1:Y:S02]  /*7ad0*/  SYNCS.PHASECHK.TRANS64.TRYWAIT P0, [R6+URZ], R5 ;  /* 0x00000005060075a7 */ /* 0x001064000800017f */
[----:B-1----:R-:W-:Y:S05]  /*7ae0*/  @!P0 NANOSLEEP.SYNCS 0x989680 ;  /* 0x009896800000895d */ /* 0x002fea0003900000 */
[----:B------:R-:W1:Y:S02]  /*7af0*/  @!P0 SYNCS.PHASECHK.TRANS64 P0, [R6+URZ], R5 ;  /* 0x00000005060085a7 */ /* 0x000e64000800007f */
[----:B-1----:R-:W-:Y:S05]  /*7b00*/  @!P0 BRA `(.L_x_124) ;  /* 0xfffffffc00f08947 */ /* 0x002fea000383ffff */
[----:B------:R-:W-:Y:S05]  /*7b10*/  BRA `(.L_x_167) ;  /* 0xffffffec00547947 */ /* 0x000fea000383ffff */
.L_x_125:
[----:B0-----:R0:W1:Y:S02]  /*7b20*/  SYNCS.PHASECHK.TRANS64.TRYWAIT P0, [R9+URZ], R4 ;  /* 0x00000004090075a7 */ /* 0x001064000800017f */
[----:B-1----:R-:W-:Y:S05]  /*7b30*/  @!P0 NANOSLEEP.SYNCS 0x989680 ;  /* 0x009896800000895d */ /* 0x002fea0003900000 */
[----:B------:R-:W1:Y:S02]  /*7b40*/  @!P0 SYNCS.PHASECHK.TRANS64 P0, [R9+URZ], R4 ;  /* 0x00000004090085a7 */ /* 0x000e64000800007f */
[----:B-1----:R-:W-:Y:S05]  /*7b50*/  @!P0 BRA `(.L_x_125) ;  /* 0xfffffffc00f08947 */ /* 0x002fea000383ffff */
[----:B------:R-:W-:Y:S05]  /*7b60*/  BRA `(.L_x_168) ;  /* 0xffffffec00647947 */ /* 0x000fea000383ffff */
.L_x_126:
[----:B0-----:R0:W1:Y:S02]  /*7b70*/  SYNCS.PHASECHK.TRANS64.TRYWAIT P0, [R6+URZ], R5 ;  /* 0x00000005060075a7 */ /* 0x001064000800017f */
[----:B-1----:R-:W-:Y:S05]  /*7b80*/  @!P0 NANOSLEEP.SYNCS 0x989680 ;  /* 0x009896800000895d */ /* 0x002fea0003900000 */
[----:B------:R-:W1:Y:S02]  /*7b90*/  @!P0 SYNCS.PHASECHK.TRANS64 P0, [R6+URZ], R5 ;  /* 0x00000005060085a7 */ /* 0x000e64000800007f */
[----:B-1----:R-:W-:Y:S05]  /*7ba0*/  @!P0 BRA `(.L_x_126) ;  /* 0xfffffffc00f08947 */ /* 0x002fea000383ffff */
[----:B------:R-:W-:Y:S05]  /*7bb0*/  BRA `(.L_x_169) ;  /* 0xffffffec00747947 */ /* 0x000fea000383ffff */
.L_x_127:
[----:B0-----:R0:W1:Y:S02]  /*7bc0*/  SYNCS.PHASECHK.TRANS64.TRYWAIT P0, [R9+URZ], R4 ;  /* 0x00000004090075a7 */ /* 0x001064000800017f */
[----:B-1----:R-:W-:Y:S05]  /*7bd0*/  @!P0 NANOSLEEP.SYNCS 0x989680 ;  /* 0x009896800000895d */ /* 0x002fea0003900000 */
[----:B------:R-:W1:Y:S02]  /*7be0*/  @!P0 SYNCS.PHASECHK.TRANS64 P0, [R9+URZ], R4 ;  /* 0x00000004090085a7 */ /* 0x000e64000800007f */
[----:B-1----:R-:W-:Y:S05]  /*7bf0*/  @!P0 BRA `(.L_x_127) ;  /* 0xfffffffc00f08947 */ /* 0x002fea000383ffff */
[----:B------:R-:W-:Y:S05]  /*7c00*/  BRA `(.L_x_170) ;  /* 0xffffffec00847947 */ /* 0x000fea000383ffff */
.L_x_128:
[----:B0-----:R0:W1:Y:S02]  /*7c10*/  SYNCS.PHASECHK.TRANS64.TRYWAIT P0, [R6+URZ], R5 ;  /* 0x00000005060075a7 */ /* 0x001064000800017f */
[----:B-1----:R-:W-:Y:S05]  /*7c20*/  @!P0 NANOSLEEP.SYNCS 0x989680 ;  /* 0x009896800000895d */ /* 0x002fea0003900000 */
[----:B------:R-:W1:Y:S02]  /*7c30*/  @!P0 SYNCS.PHASECHK.TRANS64 P0, [R6+URZ], R5 ;  /* 0x00000005060085a7 */ /* 0x000e64000800007f */
[----:B-1----:R-:W-:Y:S05]  /*7c40*/  @!P0 BRA `(.L_x_128) ;  /* 0xfffffffc00f08947 */ /* 0x002fea000383ffff */
[----:B------:R-:W-:Y:S05]  /*7c50*/  BRA `(.L_x_171) ;  /* 0xffffffec00947947 */ /* 0x000fea000383ffff */
.L_x_129:
[----:B0-----:R0:W1:Y:S02]  /*7c60*/  SYNCS.PHASECHK.TRANS64.TRYWAIT P0, [R9+URZ], R4 ;  /* 0x00000004090075a7 */ /* 0x001064000800017f */
[----:B-1----:R-:W-:Y:S05]  /*7c70*/  @!P0 NANOSLEEP.SYNCS 0x989680 ;  /* 0x009896800000895d */ /* 0x002fea0003900000 */
[----:B------:R-:W1:Y:S02]  /*7c80*/  @!P0 SYNCS.PHASECHK.TRANS64 P0, [R9+URZ], R4 ;  /* 0x00000004090085a7 */ /* 0x000e64000800007f */
[----:B-1----:R-:W-:Y:S05]  /*7c90*/  @!P0 BRA `(.L_x_129) ;  /* 0xfffffffc00f08947 */ /* 0x002fea000383ffff */
[----:B------:R-:W-:Y:S05]  /*7ca0*/  BRA `(.L_x_172) ;  /* 0xffffffec00a47947 */ /* 0x000fea000383ffff */
.L_x_130:
[----:B0-----:R0:W1:Y:S02]  /*7cb0*/  SYNCS.PHASECHK.TRANS64.TRYWAIT P0, [R6+URZ], R5 ;  /* 0x00000005060075a7 */ /* 0x001064000800017f */
[----:B-1----:R-:W-:Y:S05]  /*7cc0*/  @!P0 NANOSLEEP.SYNCS 0x989680 ;  /* 0x009896800000895d */ /* 0x002fea0003900000 */
[----:B------:R-:W1:Y:S02]  /*7cd0*/  @!P0 SYNCS.PHASECHK.TRANS64 P0, [R6+URZ], R5 ;  /* 0x00000005060085a7 */ /* 0x000e64000800007f */
[----:B-1----:R-:W-:Y:S05]  /*7ce0*/  @!P0 BRA `(.L_x_130) ;  /* 0xfffffffc00f08947 */ /* 0x002fea000383ffff */
[----:B------:R-:W-:Y:S05]  /*7cf0*/  BRA `(.L_x_173) ;  /* 0xffffffec00b47947 */ /* 0x000fea000383ffff */
.L_x_131:
[----:B0-----:R0:W1:Y:S02]  /*7d00*/  SYNCS.PHASECHK.TRANS64.TRYWAIT P0, [R9+URZ], R4 ;  /* 0x00000004090075a7 */ /* 0x001064000800017f */
[----:B-1----:R-:W-:Y:S05]  /*7d10*/  @!P0 NANOSLEEP.SYNCS 0x989680 ;  /* 0x009896800000895d */ /* 0x002fea0003900000 */
[----:B------:R-:W1:Y:S02]  /*7d20*/  @!P0 SYNCS.PHASECHK.TRANS64 P0, [R9+URZ], R4 ;  /* 0x00000004090085a7 */ /* 0x000e64000800007f */
[----:B-1----:R-:W-:Y:S05]  /*7d30*/  @!P0 BRA `(.L_x_131) ;  /* 0xfffffffc00f08947 */ /* 0x002fea000383ffff */
[----:B------:R-:W-:Y:S05]  /*7d40*/  BRA `(.L_x_174) ;  /* 0xffffffec00c47947 */ /* 0x000fea000383ffff */
.L_x_132:
[----:B0-----:R0:W1:Y:S02]  /*7d50*/  SYNCS.PHASECHK.TRANS64.TRYWAIT P0, [R6+URZ], R5 ;  /* 0x00000005060075a7 */ /* 0x001064000800017f */
[----:B-1----:R-:W-:Y:S05]  /*7d60*/  @!P0 NANOSLEEP.SYNCS 0x989680 ;  /* 0x009896800000895d */ /* 0x002fea0003900000 */
[----:B------:R-:W1:Y:S02]  /*7d70*/  @!P0 SYNCS.PHASECHK.TRANS64 P0, [R6+URZ], R5 ;  /* 0x00000005060085a7 */ /* 0x000e64000800007f */
[----:B-1----:R-:W-:Y:S05]  /*7d80*/  @!P0 BRA `(.L_x_132) ;  /* 0xfffffffc00f08947 */ /* 0x002fea000383ffff */
[----:B------:R-:W-:Y:S05]  /*7d90*/  BRA `(.L_x_175) ;  /* 0xffffffec00d47947 */ /* 0x000fea000383ffff */
.L_x_133:
[----:B0-----:R0:W1:Y:S02]  /*7da0*/  SYNCS.PHASECHK.TRANS64.TRYWAIT P0, [R9+URZ], R4 ;  /* 0x00000004090075a7 */ /* 0x001064000800017f */
[----:B-1----:R-:W-:Y:S05]  /*7db0*/  @!P0 NANOSLEEP.SYNCS 0x989680 ;  /* 0x009896800000895d */ /* 0x002fea0003900000 */
[----:B------:R-:W1:Y:S02]  /*7dc0*/  @!P0 SYNCS.PHASECHK.TRANS64 P0, [R9+URZ], R4 ;  /* 0x00000004090085a7 */ /* 0x000e64000800007f */
[----:B-1----:R-:W-:Y:S05]  /*7dd0*/  @!P0 BRA `(.L_x_133) ;  /* 0xfffffffc00f08947 */ /* 0x002fea000383ffff */
[----:B------:R-:W-:Y:S05]  /*7de0*/  BRA `(.L_x_176) ;  /* 0xffffffec00e47947 */ /* 0x000fea000383ffff */
.L_x_134:
[----:B0-----:R0:W1:Y:S02]  /*7df0*/  SYNCS.PHASECHK.TRANS64.TRYWAIT P0, [R6+URZ], R5 ;  /* 0x00000005060075a7 */ /* 0x001064000800017f */
[----:B-1----:R-:W-:Y:S05]  /*7e00*/  @!P0 NANOSLEEP.SYNCS 0x989680 ;  /* 0x009896800000895d */ /* 0x002fea0003900000 */
[----:B------:R-:W1:Y:S02]  /*7e10*/  @!P0 SYNCS.PHASECHK.TRANS64 P0, [R6+URZ], R5 ;  /* 0x00000005060085a7 */ /* 0x000e64000800007f */
[----:B-1----:R-:W-:Y:S05]  /*7e20*/  @!P0 BRA `(.L_x_134) ;  /* 0xfffffffc00f08947 */ /* 0x002fea000383ffff */
[----:B------:R-:W-:Y:S05]  /*7e30*/  BRA `(.L_x_177) ;  /* 0xffffffec00f47947 */ /* 0x000fea000383ffff */
.L_x_135:
[----:B0-----:R0:W1:Y:S02]  /*7e40*/  SYNCS.PHASECHK.TRANS64.TRYWAIT P0, [R9+URZ], R4 ;  /* 0x00000004090075a7 */ /* 0x001064000800017f */
[----:B-1----:R-:W-:Y:S05]  /*7e50*/  @!P0 NANOSLEEP.SYNCS 0x989680 ;  /* 0x009896800000895d */ /* 0x002fea0003900000 */
[----:B------:R-:W1:Y:S02]  /*7e60*/  @!P0 SYNCS.PHASECHK.TRANS64 P0, [R9+URZ], R4 ;  /* 0x00000004090085a7 */ /* 0x000e64000800007f */
[----:B-1----:R-:W-:Y:S05]  /*7e70*/  @!P0 BRA `(.L_x_135) ;  /* 0xfffffffc00f08947 */ /* 0x002fea000383ffff */
[----:B------:R-:W-:Y:S05]  /*7e80*/  BRA `(.L_x_178) ;  /* 0xfffffff000047947 */ /* 0x000fea000383ffff */
.L_x_136:
[----:B0-----:R0:W1:Y:S02]  /*7e90*/  SYNCS.PHASECHK.TRANS64.TRYWAIT P0, [R6+URZ], R5 ;  /* 0x00000005060075a7 */ /* 0x001064000800017f */
[----:B-1----:R-:W-:Y:S05]  /*7ea0*/  @!P0 NANOSLEEP.SYNCS 0x989680 ;  /* 0x009896800000895d */ /* 0x002fea0003900000 */
[----:B------:R-:W1:Y:S02]  /*7eb0*/  @!P0 SYNCS.PHASECHK.TRANS64 P0, [R6+URZ], R5 ;  /* 0x00000005060085a7 */ /* 0x000e64000800007f */
[----:B-1----:R-:W-:Y:S05]  /*7ec0*/  @!P0 BRA `(.L_x_136) ;  /* 0xfffffffc00f08947 */ /* 0x002fea000383ffff */
[----:B------:R-:W-:Y:S05]  /*7ed0*/  BRA `(.L_x_179) ;  /* 0xfffffff000147947 */ /* 0x000fea000383ffff */
.L_x_137:
[----:B0-----:R0:W1:Y:S02]  /*7ee0*/  SYNCS.PHASECHK.TRANS64.TRYWAIT P0, [R9+URZ], R4 ;  /* 0x00000004090075a7 */ /* 0x001064000800017f */
[----:B-1----:R-:W-:Y:S05]  /*7ef0*/  @!P0 NANOSLEEP.SYNCS 0x989680 ;  /* 0x009896800000895d */ /* 0x002fea0003900000 */
[----:B------:R-:W1:Y:S02]  /*7f00*/  @!P0 SYNCS.PHASECHK.TRANS64 P0, [R9+URZ], R4 ;  /* 0x00000004090085a7 */ /* 0x000e64000800007f */
[----:B-1----:R-:W-:Y:S05]  /*7f10*/  @!P0 BRA `(.L_x_137) ;  /* 0xfffffffc00f08947 */ /* 0x002fea000383ffff */
[----:B------:R-:W-:Y:S05]  /*7f20*/  BRA `(.L_x_180) ;  /* 0xfffffff000247947 */ /* 0x000fea000383ffff */
.L_x_138:
[----:B0-----:R0:W1:Y:S02]  /*7f30*/  SYNCS.PHASECHK.TRANS64.TRYWAIT P0, [R6+URZ], R5 ;  /* 0x00000005060075a7 */ /* 0x001064000800017f */
[----:B-1----:R-:W-:Y:S05]  /*7f40*/  @!P0 NANOSLEEP.SYNCS 0x989680 ;  /* 0x009896800000895d */ /* 0x002fea0003900000 */
[----:B------:R-:W1:Y:S02]  /*7f50*/  @!P0 SYNCS.PHASECHK.TRANS64 P0, [R6+URZ], R5 ;  /* 0x00000005060085a7 */ /* 0x000e64000800007f */
[----:B-1----:R-:W-:Y:S05]  /*7f60*/  @!P0 BRA `(.L_x_138) ;  /* 0xfffffffc00f08947 */ /* 0x002fea000383ffff */
[----:B------:R-:W-:Y:S05]  /*7f70*/  BRA `(.L_x_181) ;  /* 0xfffffff000347947 */ /* 0x000fea000383ffff */
.L_x_139:
[----:B0-----:R0:W1:Y:S02]  /*7f80*/  SYNCS.PHASECHK.TRANS64.TRYWAIT P0, [R9+URZ], R4 ;  /* 0x00000004090075a7 */ /* 0x001064000800017f */
[----:B-1----:R-:W-:Y:S05]  /*7f90*/  @!P0 NANOSLEEP.SYNCS 0x989680 ;  /* 0x009896800000895d */ /* 0x002fea0003900000 */
[----:B------:R-:W1:Y:S02]  /*7fa0*/  @!P0 SYNCS.PHASECHK.TRANS64 P0, [R9+URZ], R4 ;  /* 0x00000004090085a7 */ /* 0x000e64000800007f */
[----:B-1----:R-:W-:Y:S05]  /*7fb0*/  @!P0 BRA `(.L_x_139) ;  /* 0xfffffffc00f08947 */ /* 0x002fea000383ffff */
[----:B------:R-:W-:Y:S05]  /*7fc0*/  BRA `(.L_x_182) ;  /* 0xfffffff000447947 */ /* 0x000fea000383ffff */
.L_x_140:
[----:B0-----:R0:W1:Y:S02]  /*7fd0*/  SYNCS.PHASECHK.TRANS64.TRYWAIT P0, [R6+URZ], R5 ;  /* 0x00000005060075a7 */ /* 0x001064000800017f */
[----:B-1----:R-:W-:Y:S05]  /*7fe0*/  @!P0 NANOSLEEP.SYNCS 0x989680 ;  /* 0x009896800000895d */ /* 0x002fea0003900000 */
[----:B------:R-:W1:Y:S02]  /*7ff0*/  @!P0 SYNCS.PHASECHK.TRANS64 P0, [R6+URZ], R5 ;  /* 0x00000005060085a7 */ /* 0x000e64000800007f */
[----:B-1----:R-:W-:Y:S05]  /*8000*/  @!P0 BRA `(.L_x_140) ;  /* 0xfffffffc00f08947 */ /* 0x002fea000383ffff */
[----:B------:R-:W-:Y:S05]  /*8010*/  BRA `(.L_x_183) ;  /* 0xfffffff000547947 */ /* 0x000fea000383ffff */
.L_x_141:
[----:B0-----:R0:W1:Y:S02]  /*8020*/  SYNCS.PHASECHK.TRANS64.TRYWAIT P0, [R9+URZ], R4 ;  /* 0x00000004090075a7 */ /* 0x001064000800017f */
[----:B-1----:R-:W-:Y:S05]  /*8030*/  @!P0 NANOSLEEP.SYNCS 0x989680 ;  /* 0x009896800000895d */ /* 0x002fea0003900000 */
[----:B------:R-:W1:Y:S02]  /*8040*/  @!P0 SYNCS.PHASECHK.TRANS64 P0, [R9+URZ], R4 ;  /* 0x00000004090085a7 */ /* 0x000e64000800007f */
[----:B-1----:R-:W-:Y:S05]  /*8050*/  @!P0 BRA `(.L_x_141) ;  /* 0xfffffffc00f08947 */ /* 0x002fea000383ffff */
[----:B------:R-:W-:Y:S05]  /*8060*/  BRA `(.L_x_184) ;  /* 0xfffffff000647947 */ /* 0x000fea000383ffff */
.L_x_142:
[----:B0-----:R0:W1:Y:S02]  /*8070*/  SYNCS.PHASECHK.TRANS64.TRYWAIT P0, [R6+URZ], R5 ;  /* 0x00000005060075a7 */ /* 0x001064000800017f */
[----:B-1----:R-:W-:Y:S05]  /*8080*/  @!P0 NANOSLEEP.SYNCS 0x989680 ;  /* 0x009896800000895d */ /* 0x002fea0003900000 */
[----:B------:R-:W1:Y:S02]  /*8090*/  @!P0 SYNCS.PHASECHK.TRANS64 P0, [R6+URZ], R5 ;  /* 0x00000005060085a7 */ /* 0x000e64000800007f */
[----:B-1----:R-:W-:Y:S05]  /*80a0*/  @!P0 BRA `(.L_x_142) ;  /* 0xfffffffc00f08947 */ /* 0x002fea000383ffff */
[----:B------:R-:W-:Y:S05]  /*80b0*/  BRA `(.L_x_185) ;  /* 0xfffffff000747947 */ /* 0x000fea000383ffff */
.L_x_143:
[----:B0-----:R0:W1:Y:S02]  /*80c0*/  SYNCS.PHASECHK.TRANS64.TRYWAIT P0, [R9+URZ], R4 ;  /* 0x00000004090075a7 */ /* 0x001064000800017f */
[----:B-1----:R-:W-:Y:S05]  /*80d0*/  @!P0 NANOSLEEP.SYNCS 0x989680 ;  /* 0x009896800000895d */ /* 0x002fea0003900000 */
[----:B------:R-:W1:Y:S02]  /*80e0*/  @!P0 SYNCS.PHASECHK.TRANS64 P0, [R9+URZ], R4 ;  /* 0x00000004090085a7 */ /* 0x000e64000800007f */
[----:B-1----:R-:W-:Y:S05]  /*80f0*/  @!P0 BRA `(.L_x_143) ;  /* 0xfffffffc00f08947 */ /* 0x002fea000383ffff */
[----:B------:R-:W-:Y:S05]  /*8100*/  BRA `(.L_x_186) ;  /* 0xfffffff000847947 */ /* 0x000fea000383ffff */
.L_x_144:
[----:B0-----:R0:W1:Y:S02]  /*8110*/  SYNCS.PHASECHK.TRANS64.TRYWAIT P0, [R6+URZ], R5 ;  /* 0x00000005060075a7 */ /* 0x001064000800017f */
[----:B-1----:R-:W-:Y:S05]  /*8120*/  @!P0 NANOSLEEP.SYNCS 0x989680 ;  /* 0x009896800000895d */ /* 0x002fea0003900000 */
[----:B------:R-:W1:Y:S02]  /*8130*/  @!P0 SYNCS.PHASECHK.TRANS64 P0, [R6+URZ], R5 ;  /* 0x00000005060085a7 */ /* 0x000e64000800007f */
[----:B-1----:R-:W-:Y:S05]  /*8140*/  @!P0 BRA `(.L_x_144) ;  /* 0xfffffffc00f08947 */ /* 0x002fea000383ffff */
[----:B------:R-:W-:Y:S05]  /*8150*/  BRA `(.L_x_187) ;  /* 0xfffffff000947947 */ /* 0x000fea000383ffff */
.L_x_145:
[----:B0-----:R0:W1:Y:S02]  /*8160*/  SYNCS.PHASECHK.TRANS64.TRYWAIT P0, [R9+URZ], R4 ;  /* 0x00000004090075a7 */ /* 0x001064000800017f */
[----:B-1----:R-:W-:Y:S05]  /*8170*/  @!P0 NANOSLEEP.SYNCS 0x989680 ;  /* 0x009896800000895d */ /* 0x002fea0003900000 */
[----:B------:R-:W1:Y:S02]  /*8180*/  @!P0 SYNCS.PHASECHK.TRANS64 P0, [R9+URZ], R4 ;  /* 0x00000004090085a7 */ /* 0x000e64000800007f */
[----:B-1----:R-:W-:Y:S05]  /*8190*/  @!P0 BRA `(.L_x_145) ;  /* 0xfffffffc00f08947 */ /* 0x002fea000383ffff */
[----:B------:R-:W-:Y:S05]  /*81a0*/  BRA `(.L_x_188) ;  /* 0xfffffff000a47947 */ /* 0x000fea000383ffff */
.L_x_146:
[----:B0-----:R0:W1:Y:S02]  /*81b0*/  SYNCS.PHASECHK.TRANS64.TRYWAIT P0, [R6+URZ], R5 ;  /* 0x00000005060075a7 */ /* 0x001064000800017f */
[----:B-1----:R-:W-:Y:S05]  /*81c0*/  @!P0 NANOSLEEP.SYNCS 0x989680 ;  /* 0x009896800000895d */ /* 0x002fea0003900000 */
[----:B------:R-:W1:Y:S02]  /*81d0*/  @!P0 SYNCS.PHASECHK.TRANS64 P0, [R6+URZ], R5 ;  /* 0x00000005060085a7 */ /* 0x000e64000800007f */
[----:B-1----:R-:W-:Y:S05]  /*81e0*/  @!P0 BRA `(.L_x_146) ;  /* 0xfffffffc00f08947 */ /* 0x002fea000383ffff */
[----:B------:R-:W-:Y:S05]  /*81f0*/  BRA `(.L_x_189) ;  /* 0xfffffff000ac7947 */ /* 0x000fea000383ffff */
.L_x_190:
[----:B------:R-:W-:-:S00]  /*8200*/  BRA `(.L_x_190) ;  /* 0xfffffffc00fc7947 */ /* 0x000fc0000383ffff */
[----:B------:R-:W-:-:S00]  /*8210*/  NOP ;  /* 0x0000000000007918 */ /* 0x000fc00000000000 */
        /* <DEDUP_REMOVED lines=14> */
.L_x_191:


//--------------------- .nv.shared._ZN7cutlass13device_kernelINS_4gemm6kernel13GemmUniversalIN4cute5tupleIJiiiiEEENS1_10collective13CollectiveMmaINS1_43MainloopSm90TmaGmmaWarpSpecializedSparseFP8ILi34ENS5_IJNS4_1CILi1EEESB_SB_EEENS1_32KernelTmaWarpSpecializedPingpongEEENS5_IJNSA_ILi64EEESF_SF_EEENS_12float_e4m3_tENS5_IJNS4_6LayoutINS5_IJiNS5_IJNSA_ILi2EEEiEEEiEEENS5_IJlNS5_IJSB_SJ_EEElEEEEENSI_INS5_IJNS5_IJSF_iEEESP_iEEENS5_IJNS5_IJSF_NSA_ILi4096EEEEEENS5_IJSB_lEEElEEEEEEEESH_NS5_IJlSB_lEEENS4_8TiledMMAINS4_8MMA_AtomIJNS4_4SM904GMMA6SPARSE31GMMA_64x64x64_F32E4M3E4M3_SS_TNILNS11_7ScaleInE1ELS14_1ELNS11_9SparseSelE0EEEEEENSI_ISC_NS5_IJNSA_ILi0EEES18_S18_EEEEENS5_IJNS4_10UnderscoreES1B_S1B_EEEEENS4_13SM90_TMA_LOADENS4_14ComposedLayoutINS4_7SwizzleILi1ELi4ELi3EEENS4_25smem_sparse_ptr_flag_bitsILi2ELi8EEENSI_INS5_IJNS5_IJSB_NSA_ILi8EEEEEENS5_IJSJ_NSA_ILi32EEEEEEEEENS5_IJNS5_IJS18_SF_EEESM_EEEEEEEvNS4_8identityES1E_NS1F_INS1G_ILi2ELi4ELi3EEENS4_18smem_ptr_flag_bitsILi8EEENSI_INS5_IJS1K_SF_EEENS5_IJSF_SB_EEEEEEEvS1T_EENS_8epilogue10collective6detail29Sm90TmaWarpSpecializedAdapterINS23_15DefaultEpilogueIfNS5_IJSB_llEEES27_NS22_6thread17LinearCombinationIfLi1EffLNS28_9ScaleType4KindE0ELNS_15FloatRoundStyleE2EfEENS1_15EpilogueDefaultEEEEEvvEEEEvNT_6ParamsE --------------------------
	.section	.nv.shared._ZN7cutlass13device_kernelINS_4gemm6kernel13GemmUniversalIN4cute5tupleIJiiiiEEENS1_10collective13CollectiveMmaINS1_43MainloopSm90TmaGmmaWarpSpecializedSparseFP8ILi34ENS5_IJNS4_1CILi1EEESB_SB_EEENS1_32KernelTmaWarpSpecializedPingpongEEENS5_IJNSA_ILi64EEESF_SF_EEENS_12float_e4m3_tENS5_IJNS4_6LayoutINS5_IJiNS5_IJNSA_ILi2EEEiEEEiEEENS5_IJlNS5_IJSB_SJ_EEElEEEEENSI_INS5_IJNS5_IJSF_iEEESP_iEEENS5_IJNS5_IJSF_NSA_ILi4096EEEEEENS5_IJSB_lEEElEEEEEEEESH_NS5_IJlSB_lEEENS4_8TiledMMAINS4_8MMA_AtomIJNS4_4SM904GMMA6SPARSE31GMMA_64x64x64_F32E4M3E4M3_SS_TNILNS11_7ScaleInE1ELS14_1ELNS11_9SparseSelE0EEEEEENSI_ISC_NS5_IJNSA_ILi0EEES18_S18_EEEEENS5_IJNS4_10UnderscoreES1B_S1B_EEEEENS4_13SM90_TMA_LOADENS4_14ComposedLayoutINS4_7SwizzleILi1ELi4ELi3EEENS4_25smem_sparse_ptr_flag_bitsILi2ELi8EEENSI_INS5_IJNS5_IJSB_NSA_ILi8EEEEEENS5_IJSJ_NSA_ILi32EEEEEEEEENS5_IJNS5_IJS18_SF_EEESM_EEEEEEEvNS4_8identityES1E_NS1F_INS1G_ILi2ELi4ELi3EEENS4_18smem_ptr_flag_bitsILi8EEENSI_INS5_IJS1K_SF_EEENS5_IJSF_SB_EEEEEEEvS1T_EENS_8epilogue10collective6detail29Sm90TmaWarpSpecializedAdapterINS23_15DefaultEpilogueIfNS5_IJSB_llEEES27_NS22_6thread17LinearCombinationIfLi1EffLNS28_9ScaleType4KindE0ELNS_15FloatRoundStyleE2EfEENS1_15EpilogueDefaultEEEEEvvEEEEvNT_6ParamsE,"aw",@nobits
	.sectionflags	@""
	.align	16
	.zero		1024


//--------------------- .nv.shared.reserved.0     --------------------------
	.section	.nv.shared.reserved.0,"aw",@nobits
	.weak		__nv_reservedSMEM_offset_0_alias
	.size		__nv_reservedSMEM_offset_0_alias, 0, 0
	.other		__nv_reservedSMEM_offset_0_alias,@"STO_CUDA_RESERVED_SHARED STV_DEFAULT"
__nv_reservedSMEM_offset_0_alias:
	.zero		0


//--------------------- .nv.global                --------------------------
	.section	.nv.global,"aw",@nobits
.nv.global:
	.type		_ZN39_INTERNAL_efc12a9f_4_k_cu_e06dcf61_35204cute1_E,@object
	.size		_ZN39_INTERNAL_efc12a9f_4_k_cu_e06dcf61_35204cute1_E,(_ZN39_INTERNAL_efc12a9f_4_k_cu_e06dcf61_35204cuda3std3__45__cpo6cbeginE - _ZN39_INTERNAL_efc12a9f_4_k_cu_e06dcf61_35204cute1_E)
_ZN39_INTERNAL_efc12a9f_4_k_cu_e06dcf61_35204cute1_E:
	.zero		1
	.type		_ZN39_INTERNAL_efc12a9f_4_k_cu_e06dcf61_35204cuda3std3__45__cpo6cbeginE,@object
	.size		_ZN39_INTERNAL_efc12a9f_4_k_cu_e06dcf61_35204cuda3std3__45__cpo6cbeginE,(_ZN39_INTERNAL_efc12a9f_4_k_cu_e06dcf61_35204cuda3std3__48in_placeE - _ZN39_INTERNAL_efc12a9f_4_k_cu_e06dcf61_35204cuda3std3__45__cpo6cbeginE)
_ZN39_INTERNAL_efc12a9f_4_k_cu_e06dcf61_35204cuda3std3__45__cpo6cbeginE:
	.zero		1
	.type		_ZN39_INTERNAL_efc12a9f_4_k_cu_e06dcf61_35204cuda3std3__48in_placeE,@object
	.size		_ZN39_INTERNAL_efc12a9f_4_k_cu_e06dcf61_35204cuda3std3__48in_placeE,(_ZN39_INTERNAL_efc12a9f_4_k_cu_e06dcf61_35204cuda3std6ranges3__45__cpo9iter_moveE - _ZN39_INTERNAL_efc12a9f_4_k_cu_e06dcf61_35204cuda3std3__48in_placeE)
_ZN39_INTERNAL_efc12a9f_4_k_cu_e06dcf61_35204cuda3std3__48in_placeE:
	.zero		1
	.type		_ZN39_INTERNAL_efc12a9f_4_k_cu_e06dcf61_35204cuda3std6ranges3__45__cpo9iter_moveE,@object
	.size		_ZN39_INTERNAL_efc12a9f_4_k_cu_e06dcf61_35204cuda3std6ranges3__45__cpo9iter_moveE,(_ZN39_INTERNAL_efc12a9f_4_k_cu_e06dcf61_35204cuda3std3__45__cpo5beginE - _ZN39_INTERNAL_efc12a9f_4_k_cu_e06dcf61_35204cuda3std6ranges3__45__cpo9iter_moveE)
_ZN39_INTERNAL_efc12a9f_4_k_cu_e06dcf61_35204cuda3std6ranges3__45__cpo9iter_moveE:
	.zero		1
	.type		_ZN39_INTERNAL_efc12a9f_4_k_cu_e06dcf61_35204cuda3std3__45__cpo5beginE,@object
	.size		_ZN39_INTERNAL_efc12a9f_4_k_cu_e06dcf61_35204cuda3std3__45__cpo5beginE,(_ZN39_INTERNAL_efc12a9f_4_k_cu_e06dcf61_35204cuda3std3__441_GLOBAL__N__efc12a9f_4_k_cu_e06dcf61_35206ignoreE - _ZN39_INTERNAL_efc12a9f_4_k_cu_e06dcf61_35204cuda3std3__45__cpo5beginE)
_ZN39_INTERNAL_efc12a9f_4_k_cu_e06dcf61_35204cuda3std3__45__cpo5beginE:
	.zero		1
	.type		_ZN39_INTERNAL_efc12a9f_4_k_cu_e06dcf61_35204cuda3std3__441_GLOBAL__N__efc12a9f_4_k_cu_e06dcf61_35206ignoreE,@object
	.size		_ZN39_INTERNAL_efc12a9f_4_k_cu_e06dcf61_35204cuda3std3__441_GLOBAL__N__efc12a9f_4_k_cu_e06dcf61_35206ignoreE,(_ZN39_INTERNAL_efc12a9f_4_k_cu_e06dcf61_35204cute7productE - _ZN39_INTERNAL_efc12a9f_4_k_cu_e06dcf61_35204cuda3std3__441_GLOBAL__N__efc12a9f_4_k_cu_e06dcf61_35206ignoreE)
_ZN39_INTERNAL_efc12a9f_4_k_cu_e06dcf61_35204cuda3std3__441_GLOBAL__N__efc12a9f_4_k_cu_e06dcf61_35206ignoreE:
	.zero		1
	.type		_ZN39_INTERNAL_efc12a9f_4_k_cu_e06dcf61_35204cute7productE,@object
	.size		_ZN39_INTERNAL_efc12a9f_4_k_cu_e06dcf61_35204cute7productE,(_ZN39_INTERNAL_efc12a9f_4_k_cu_e06dcf61_35204cuda3std3__45__cpo3endE - _ZN39_INTERNAL_efc12a9f_4_k_cu_e06dcf61_35204cute7productE)
_ZN39_INTERNAL_efc12a9f_4_k_cu_e06dcf61_35204cute7productE:
	.zero		1
	.type		_ZN39_INTERNAL_efc12a9f_4_k_cu_e06dcf61_35204cuda3std3__45__cpo3endE,@object
	.size		_ZN39_INTERNAL_efc12a9f_4_k_cu_e06dcf61_35204cuda3std3__45__cpo3endE,(_ZN39_INTERNAL_efc12a9f_4_k_cu_e06dcf61_35204cuda3std3__419piecewise_constructE - _ZN39_INTERNAL_efc12a9f_4_k_cu_e06dcf61_35204cuda3std3__45__cpo3endE)
_ZN39_INTERNAL_efc12a9f_4_k_cu_e06dcf61_35204cuda3std3__45__cpo3endE:
	.zero		1
	.type		_ZN39_INTERNAL_efc12a9f_4_k_cu_e06dcf61_35204cuda3std3__419piecewise_constructE,@object
	.size		_ZN39_INTERNAL_efc12a9f_4_k_cu_e06dcf61_35204cuda3std3__419piecewise_constructE,(_ZN39_INTERNAL_efc12a9f_4_k_cu_e06dcf61_35204cuda3std3__45__cpo4cendE - _ZN39_INTERNAL_efc12a9f_4_k_cu_e06dcf61_35204cuda3std3__419piecewise_constructE)
_ZN39_INTERNAL_efc12a9f_4_k_cu_e06dcf61_35204cuda3std3__419piecewise_constructE:
	.zero		1
	.type		_ZN39_INTERNAL_efc12a9f_4_k_cu_e06dcf61_35204cuda3std3__45__cpo4cendE,@object
	.size		_ZN39_INTERNAL_efc12a9f_4_k_cu_e06dcf61_35204cuda3std3__45__cpo4cendE,(_ZN39_INTERNAL_efc12a9f_4_k_cu_e06dcf61_35204cuda3std6ranges3__45__cpo4swapE - _ZN39_INTERNAL_efc12a9f_4_k_cu_e06dcf61_35204cuda3std3__45__cpo4cendE)
_ZN39_INTERNAL_efc12a9f_4_k_cu_e06dcf61_35204cuda3std3__45__cpo4cendE:
	.zero		1
	.type		_ZN39_INTERNAL_efc12a9f_4_k_cu_e06dcf61_35204cuda3std6ranges3__45__cpo4swapE,@object
	.size		_ZN39_INTERNAL_efc12a9f_4_k_cu_e06dcf61_35204cuda3std6ranges3__45__cpo4swapE,(.L_7 - _ZN39_INTERNAL_efc12a9f_4_k_cu_e06dcf61_35204cuda3std6ranges3__45__cpo4swapE)
_ZN39_INTERNAL_efc12a9f_4_k_cu_e06dcf61_35204cuda3std6ranges3__45__cpo4swapE:
	.zero		1
.L_7:


//--------------------- .nv.constant0._ZN7cutlass13device_kernelINS_4gemm6kernel13GemmUniversalIN4cute5tupleIJiiiiEEENS1_10collective13CollectiveMmaINS1_43MainloopSm90TmaGmmaWarpSpecializedSparseFP8ILi34ENS5_IJNS4_1CILi1EEESB_SB_EEENS1_32KernelTmaWarpSpecializedPingpongEEENS5_IJNSA_ILi64EEESF_SF_EEENS_12float_e4m3_tENS5_IJNS4_6LayoutINS5_IJiNS5_IJNSA_ILi2EEEiEEEiEEENS5_IJlNS5_IJSB_SJ_EEElEEEEENSI_INS5_IJNS5_IJSF_iEEESP_iEEENS5_IJNS5_IJSF_NSA_ILi4096EEEEEENS5_IJSB_lEEElEEEEEEEESH_NS5_IJlSB_lEEENS4_8TiledMMAINS4_8MMA_AtomIJNS4_4SM904GMMA6SPARSE31GMMA_64x64x64_F32E4M3E4M3_SS_TNILNS11_7ScaleInE1ELS14_1ELNS11_9SparseSelE0EEEEEENSI_ISC_NS5_IJNSA_ILi0EEES18_S18_EEEEENS5_IJNS4_10UnderscoreES1B_S1B_EEEEENS4_13SM90_TMA_LOADENS4_14ComposedLayoutINS4_7SwizzleILi1ELi4ELi3EEENS4_25smem_sparse_ptr_flag_bitsILi2ELi8EEENSI_INS5_IJNS5_IJSB_NSA_ILi8EEEEEENS5_IJSJ_NSA_ILi32EEEEEEEEENS5_IJNS5_IJS18_SF_EEESM_EEEEEEEvNS4_8identityES1E_NS1F_INS1G_ILi2ELi4ELi3EEENS4_18smem_ptr_flag_bitsILi8EEENSI_INS5_IJS1K_SF_EEENS5_IJSF_SB_EEEEEEEvS1T_EENS_8epilogue10collective6detail29Sm90TmaWarpSpecializedAdapterINS23_15DefaultEpilogueIfNS5_IJSB_llEEES27_NS22_6thread17LinearCombinationIfLi1EffLNS28_9ScaleType4KindE0ELNS_15FloatRoundStyleE2EfEENS1_15EpilogueDefaultEEEEEvvEEEEvNT_6ParamsE --------------------------
	.section	.nv.constant0._ZN7cutlass13device_kernelINS_4gemm6kernel13GemmUniversalIN4cute5tupleIJiiiiEEENS1_10collective13CollectiveMmaINS1_43MainloopSm90TmaGmmaWarpSpecializedSparseFP8ILi34ENS5_IJNS4_1CILi1EEESB_SB_EEENS1_32KernelTmaWarpSpecializedPingpongEEENS5_IJNSA_ILi64EEESF_SF_EEENS_12float_e4m3_tENS5_IJNS4_6LayoutINS5_IJiNS5_IJNSA_ILi2EEEiEEEiEEENS5_IJlNS5_IJSB_SJ_EEElEEEEENSI_INS5_IJNS5_IJSF_iEEESP_iEEENS5_IJNS5_IJSF_NSA_ILi4096EEEEEENS5_IJSB_lEEElEEEEEEEESH_NS5_IJlSB_lEEENS4_8TiledMMAINS4_8MMA_AtomIJNS4_4SM904GMMA6SPARSE31GMMA_64x64x64_F32E4M3E4M3_SS_TNILNS11_7ScaleInE1ELS14_1ELNS11_9SparseSelE0EEEEEENSI_ISC_NS5_IJNSA_ILi0EEES18_S18_EEEEENS5_IJNS4_10UnderscoreES1B_S1B_EEEEENS4_13SM90_TMA_LOADENS4_14ComposedLayoutINS4_7SwizzleILi1ELi4ELi3EEENS4_25smem_sparse_ptr_flag_bitsILi2ELi8EEENSI_INS5_IJNS5_IJSB_NSA_ILi8EEEEEENS5_IJSJ_NSA_ILi32EEEEEEEEENS5_IJNS5_IJS18_SF_EEESM_EEEEEEEvNS4_8identityES1E_NS1F_INS1G_ILi2ELi4ELi3EEENS4_18smem_ptr_flag_bitsILi8EEENSI_INS5_IJS1K_SF_EEENS5_IJSF_SB_EEEEEEEvS1T_EENS_8epilogue10collective6detail29Sm90TmaWarpSpecializedAdapterINS23_15DefaultEpilogueIfNS5_IJSB_llEEES27_NS22_6thread17LinearCombinationIfLi1EffLNS28_9ScaleType4KindE0ELNS_15FloatRoundStyleE2EfEENS1_15EpilogueDefaultEEEEEvvEEEEvNT_6ParamsE,"a",@progbits
	.sectionflags	@""
	.align	4
.nv.constant0._ZN7cutlass13device_kernelINS_4gemm6kernel13GemmUniversalIN4cute5tupleIJiiiiEEENS1_10collective13CollectiveMmaINS1_43MainloopSm90TmaGmmaWarpSpecializedSparseFP8ILi34ENS5_IJNS4_1CILi1EEESB_SB_EEENS1_32KernelTmaWarpSpecializedPingpongEEENS5_IJNSA_ILi64EEESF_SF_EEENS_12float_e4m3_tENS5_IJNS4_6LayoutINS5_IJiNS5_IJNSA_ILi2EEEiEEEiEEENS5_IJlNS5_IJSB_SJ_EEElEEEEENSI_INS5_IJNS5_IJSF_iEEESP_iEEENS5_IJNS5_IJSF_NSA_ILi4096EEEEEENS5_IJSB_lEEElEEEEEEEESH_NS5_IJlSB_lEEENS4_8TiledMMAINS4_8MMA_AtomIJNS4_4SM904GMMA6SPARSE31GMMA_64x64x64_F32E4M3E4M3_SS_TNILNS11_7ScaleInE1ELS14_1ELNS11_9SparseSelE0EEEEEENSI_ISC_NS5_IJNSA_ILi0EEES18_S18_EEEEENS5_IJNS4_10UnderscoreES1B_S1B_EEEEENS4_13SM90_TMA_LOADENS4_14ComposedLayoutINS4_7SwizzleILi1ELi4ELi3EEENS4_25smem_sparse_ptr_flag_bitsILi2ELi8EEENSI_INS5_IJNS5_IJSB_NSA_ILi8EEEEEENS5_IJSJ_NSA_ILi32EEEEEEEEENS5_IJNS5_IJS18_SF_EEESM_EEEEEEEvNS4_8identityES1E_NS1F_INS1G_ILi2ELi4ELi3EEENS4_18smem_ptr_flag_bitsILi8EEENSI_INS5_IJS1K_SF_EEENS5_IJSF_SB_EEEEEEEvS1T_EENS_8epilogue10collective6detail29Sm90TmaWarpSpecializedAdapterINS23_15DefaultEpilogueIfNS5_IJSB_llEEES27_NS22_6thread17LinearCombinationIfLi1EffLNS28_9ScaleType4KindE0ELNS_15FloatRoundStyleE2EfEENS1_15EpilogueDefaultEEEEEvvEEEEvNT_6ParamsE:
	.zero		1920


//--------------------- SYMBOLS --------------------------

	.type		.nv.reservedSmem.offset0,@object
	.size		.nv.reservedSmem.offset0,0x4
